	.target	sm_90a

	.elftype	@"ET_EXEC"


//--------------------- .note.nv.tkinfo           --------------------------
	.section	.note.nv.tkinfo,"",@"SHT_NOTE"
	.sectionflags	@"SHF_NOTE_NV_TKINFO"
	.tkinfo
        /*0018*/ 	.word	0x00000002
        /*0030*/ 	.string	""
        /*0030*/ 	.string	"ptxas"
        /*0030*/ 	.string	"Cuda compilation tools, release 13.0, V13.0.88"
        /*0030*/ 	.string	"Build cuda_13.0.r13.0/compiler.36424714_0"
        /*0030*/ 	.string	"-arch sm_90a -m 64 "



//--------------------- .note.nv.cuinfo           --------------------------
	.section	.note.nv.cuinfo,"",@"SHT_NOTE"
	.sectionflags	@"SHF_NOTE_NV_CUINFO"
        /*0018*/ 	.short	0x0002
        /*001a*/ 	.short	0x005a
        /*001c*/ 	.short	0x0082
	.zero		2


//--------------------- .nv.info                  --------------------------
	.section	.nv.info,"",@"SHT_CUDA_INFO"
	.align	4


	//----- nvinfo : EIATTR_REGCOUNT
	.align		4
        /*0000*/ 	.byte	0x04, 0x2f
        /*0002*/ 	.short	(.L_15 - .L_14)
	.align		4
.L_14:
        /*0004*/ 	.word	index@(_ZN7cutlass13device_kernelINS_4gemm6kernel13GemmUniversalIN4cute5tupleIJiiiiEEENS1_10collective13CollectiveMmaINS1_34MainloopSm90TmaGmmaWarpSpecializedILi3ENS5_IJNS4_1CILi1EEESB_SB_EEENS1_32KernelTmaWarpSpecializedPingpongEEENS5_IJNSA_ILi64EEENSA_ILi256EEENSA_ILi32EEEEEENS_6half_tENS5_IJlSB_lEEESJ_SK_NS4_8TiledMMAINS4_8MMA_AtomIJNS4_4SM904GMMA26MMA_64x256x16_F32F16F16_SSILNSO_5MajorE0ELSQ_0ELNSO_7ScaleInE1ELSR_1EEEEEENS4_6LayoutISC_NS5_IJNSA_ILi0EEESV_SV_EEEEENS5_IJNS4_10UnderscoreESY_SY_EEEEENS4_13SM90_TMA_LOADENS4_14ComposedLayoutINS4_7SwizzleILi2ELi4ELi3EEENS4_18smem_ptr_flag_bitsILi16EEENSU_INS5_IJNSA_ILi8EEESH_EEENS5_IJSH_SB_EEEEEEEvNS4_8identityES11_S1B_vS1C_EENS_8epilogue10collective6detail29Sm90TmaWarpSpecializedAdapterINS1F_15DefaultEpilogueISJ_SK_SK_NS1E_6thread17LinearCombinationISJ_Li1EffLNS1J_9ScaleType4KindE0ELNS_15FloatRoundStyleE2ESJ_EENS1_15EpilogueDefaultEEEEEvvEEEEvNT_6ParamsE)
        /*0008*/ 	.word	0x000000a8


	//----- nvinfo : EIATTR_FRAME_SIZE
	.align		4
.L_15:
        /*000c*/ 	.byte	0x04, 0x11
        /*000e*/ 	.short	(.L_17 - .L_16)
	.align		4
.L_16:
        /*0010*/ 	.word	index@(_ZN7cutlass13device_kernelINS_4gemm6kernel13GemmUniversalIN4cute5tupleIJiiiiEEENS1_10collective13CollectiveMmaINS1_34MainloopSm90TmaGmmaWarpSpecializedILi3ENS5_IJNS4_1CILi1EEESB_SB_EEENS1_32KernelTmaWarpSpecializedPingpongEEENS5_IJNSA_ILi64EEENSA_ILi256EEENSA_ILi32EEEEEENS_6half_tENS5_IJlSB_lEEESJ_SK_NS4_8TiledMMAINS4_8MMA_AtomIJNS4_4SM904GMMA26MMA_64x256x16_F32F16F16_SSILNSO_5MajorE0ELSQ_0ELNSO_7ScaleInE1ELSR_1EEEEEENS4_6LayoutISC_NS5_IJNSA_ILi0EEESV_SV_EEEEENS5_IJNS4_10UnderscoreESY_SY_EEEEENS4_13SM90_TMA_LOADENS4_14ComposedLayoutINS4_7SwizzleILi2ELi4ELi3EEENS4_18smem_ptr_flag_bitsILi16EEENSU_INS5_IJNSA_ILi8EEESH_EEENS5_IJSH_SB_EEEEEEEvNS4_8identityES11_S1B_vS1C_EENS_8epilogue10collective6detail29Sm90TmaWarpSpecializedAdapterINS1F_15DefaultEpilogueISJ_SK_SK_NS1E_6thread17LinearCombinationISJ_Li1EffLNS1J_9ScaleType4KindE0ELNS_15FloatRoundStyleE2ESJ_EENS1_15EpilogueDefaultEEEEEvvEEEEvNT_6ParamsE)
        /*0014*/ 	.word	0x00000008


	//----- nvinfo : EIATTR_MIN_STACK_SIZE
	.align		4
.L_17:
        /*0018*/ 	.byte	0x04, 0x12
        /*001a*/ 	.short	(.L_19 - .L_18)
	.align		4
.L_18:
        /*001c*/ 	.word	index@(_ZN7cutlass13device_kernelINS_4gemm6kernel13GemmUniversalIN4cute5tupleIJiiiiEEENS1_10collective13CollectiveMmaINS1_34MainloopSm90TmaGmmaWarpSpecializedILi3ENS5_IJNS4_1CILi1EEESB_SB_EEENS1_32KernelTmaWarpSpecializedPingpongEEENS5_IJNSA_ILi64EEENSA_ILi256EEENSA_ILi32EEEEEENS_6half_tENS5_IJlSB_lEEESJ_SK_NS4_8TiledMMAINS4_8MMA_AtomIJNS4_4SM904GMMA26MMA_64x256x16_F32F16F16_SSILNSO_5MajorE0ELSQ_0ELNSO_7ScaleInE1ELSR_1EEEEEENS4_6LayoutISC_NS5_IJNSA_ILi0EEESV_SV_EEEEENS5_IJNS4_10UnderscoreESY_SY_EEEEENS4_13SM90_TMA_LOADENS4_14ComposedLayoutINS4_7SwizzleILi2ELi4ELi3EEENS4_18smem_ptr_flag_bitsILi16EEENSU_INS5_IJNSA_ILi8EEESH_EEENS5_IJSH_SB_EEEEEEEvNS4_8identityES11_S1B_vS1C_EENS_8epilogue10collective6detail29Sm90TmaWarpSpecializedAdapterINS1F_15DefaultEpilogueISJ_SK_SK_NS1E_6thread17LinearCombinationISJ_Li1EffLNS1J_9ScaleType4KindE0ELNS_15FloatRoundStyleE2ESJ_EENS1_15EpilogueDefaultEEEEEvvEEEEvNT_6ParamsE)
        /*0020*/ 	.word	0x00000008
.L_19:


//--------------------- .nv.compat                --------------------------
	.section	.nv.compat,"",@"SHT_CUDA_COMPAT_INFO"
	.align	4
        /*0000*/ 	.byte	0x02, 0x09, 0x01, 0x00, 0x02, 0x02, 0x04, 0x00, 0x02, 0x05, 0x05, 0x00, 0x03, 0x07, 0x01, 0x01
        /*0010*/ 	.byte	0x02, 0x03, 0x01, 0x00, 0x02, 0x06, 0x01, 0x00, 0x04, 0x0b, 0x08, 0x00, 0x00, 0x00, 0x00, 0x00
        /*0020*/ 	.byte	0x00, 0x00, 0x00, 0x00


//--------------------- .nv.info._ZN7cutlass13device_kernelINS_4gemm6kernel13GemmUniversalIN4cute5tupleIJiiiiEEENS1_10collective13CollectiveMmaINS1_34MainloopSm90TmaGmmaWarpSpecializedILi3ENS5_IJNS4_1CILi1EEESB_SB_EEENS1_32KernelTmaWarpSpecializedPingpongEEENS5_IJNSA_ILi64EEENSA_ILi256EEENSA_ILi32EEEEEENS_6half_tENS5_IJlSB_lEEESJ_SK_NS4_8TiledMMAINS4_8MMA_AtomIJNS4_4SM904GMMA26MMA_64x256x16_F32F16F16_SSILNSO_5MajorE0ELSQ_0ELNSO_7ScaleInE1ELSR_1EEEEEENS4_6LayoutISC_NS5_IJNSA_ILi0EEESV_SV_EEEEENS5_IJNS4_10UnderscoreESY_SY_EEEEENS4_13SM90_TMA_LOADENS4_14ComposedLayoutINS4_7SwizzleILi2ELi4ELi3EEENS4_18smem_ptr_flag_bitsILi16EEENSU_INS5_IJNSA_ILi8EEESH_EEENS5_IJSH_SB_EEEEEEEvNS4_8identityES11_S1B_vS1C_EENS_8epilogue10collective6detail29Sm90TmaWarpSpecializedAdapterINS1F_15DefaultEpilogueISJ_SK_SK_NS1E_6thread17LinearCombinationISJ_Li1EffLNS1J_9ScaleType4KindE0ELNS_15FloatRoundStyleE2ESJ_EENS1_15EpilogueDefaultEEEEEvvEEEEvNT_6ParamsE --------------------------
	.section	.nv.info._ZN7cutlass13device_kernelINS_4gemm6kernel13GemmUniversalIN4cute5tupleIJiiiiEEENS1_10collective13CollectiveMmaINS1_34MainloopSm90TmaGmmaWarpSpecializedILi3ENS5_IJNS4_1CILi1EEESB_SB_EEENS1_32KernelTmaWarpSpecializedPingpongEEENS5_IJNSA_ILi64EEENSA_ILi256EEENSA_ILi32EEEEEENS_6half_tENS5_IJlSB_lEEESJ_SK_NS4_8TiledMMAINS4_8MMA_AtomIJNS4_4SM904GMMA26MMA_64x256x16_F32F16F16_SSILNSO_5MajorE0ELSQ_0ELNSO_7ScaleInE1ELSR_1EEEEEENS4_6LayoutISC_NS5_IJNSA_ILi0EEESV_SV_EEEEENS5_IJNS4_10UnderscoreESY_SY_EEEEENS4_13SM90_TMA_LOADENS4_14ComposedLayoutINS4_7SwizzleILi2ELi4ELi3EEENS4_18smem_ptr_flag_bitsILi16EEENSU_INS5_IJNSA_ILi8EEESH_EEENS5_IJSH_SB_EEEEEEEvNS4_8identityES11_S1B_vS1C_EENS_8epilogue10collective6detail29Sm90TmaWarpSpecializedAdapterINS1F_15DefaultEpilogueISJ_SK_SK_NS1E_6thread17LinearCombinationISJ_Li1EffLNS1J_9ScaleType4KindE0ELNS_15FloatRoundStyleE2ESJ_EENS1_15EpilogueDefaultEEEEEvvEEEEvNT_6ParamsE,"",@"SHT_CUDA_INFO"
	.sectionflags	@""
	.align	4


	//----- nvinfo : EIATTR_CUDA_API_VERSION
	.align		4
        /*0000*/ 	.byte	0x04, 0x37
        /*0002*/ 	.short	(.L_21 - .L_20)
.L_20:
        /*0004*/ 	.word	0x00000082


	//----- nvinfo : EIATTR_KPARAM_INFO
	.align		4
.L_21:
        /*0008*/ 	.byte	0x04, 0x17
        /*000a*/ 	.short	(.L_23 - .L_22)
.L_22:
        /*000c*/ 	.word	0x00000000
        /*0010*/ 	.short	0x0000
        /*0012*/ 	.short	0x0070
        /*0014*/ 	.byte	0x00, 0xf0, 0x01, 0x10


	//----- nvinfo : EIATTR_SPARSE_MMA_MASK
	.align		4
.L_23:
        /*0018*/ 	.byte	0x03, 0x50
        /*001a*/ 	.short	0x0000


	//----- nvinfo : EIATTR_MAXREG_COUNT
	.align		4
        /*001c*/ 	.byte	0x03, 0x1b
        /*001e*/ 	.short	0x00a8


	//----- nvinfo : EIATTR_NUM_BARRIERS
	.align		4
        /*0020*/ 	.byte	0x02, 0x4c
        /*0022*/ 	.byte	0x01
	.zero		1


	//----- nvinfo : EIATTR_EXTERNS
	.align		4
        /*0024*/ 	.byte	0x04, 0x0f
        /*0026*/ 	.short	(.L_25 - .L_24)


	//   ....[0]....
	.align		4
.L_24:
        /*0028*/ 	.word	index@(__assertfail)


	//----- nvinfo : EIATTR_ANNOTATIONS
	.align		4
.L_25:
        /*002c*/ 	.byte	0x04, 0x55
        /*002e*/ 	.short	(.L_27 - .L_26)


	//   ....[0]....
.L_26:
        /*0030*/ 	.word	0x00000001
        /*0034*/ 	.byte	0xb0, 0x0a, 0x00, 0x00, 0x01, 0x00, 0x00, 0x00, 0x60, 0x9a, 0x00, 0x00, 0x01, 0x00, 0x00, 0x00
        /*0044*/ 	.byte	0x70, 0xa6, 0x00, 0x00


	//----- nvinfo : EIATTR_MERCURY_ISA_VERSION
	.align		4
.L_27:
        /*0048*/ 	.byte	0x03, 0x5f
        /*004a*/ 	.short	0x0101


	//----- nvinfo : EIATTR_INT_WARP_WIDE_INSTR_OFFSETS
	.align		4
        /*004c*/ 	.byte	0x04, 0x31
        /*004e*/ 	.short	(.L_29 - .L_28)


	//   ....[0]....
.L_28:
        /*0050*/ 	.word	0x000003c0


	//   ....[1]....
        /*0054*/ 	.word	0x000003e0


	//   ....[2]....
        /*0058*/ 	.word	0x00000460


	//   ....[3]....
        /*005c*/ 	.word	0x00000470


	//   ....[4]....
        /*0060*/ 	.word	0x00000480


	//   ....[5]....
        /*0064*/ 	.word	0x000004a0


	//   ....[6]....
        /*0068*/ 	.word	0x00000530


	//   ....[7]....
        /*006c*/ 	.word	0x00000550


	//----- nvinfo : EIATTR_COOP_GROUP_MASK_REGIDS
	.align		4
.L_29:
        /*0070*/ 	.byte	0x04, 0x29
        /*0072*/ 	.short	(.L_31 - .L_30)


	//   ....[0]....
.L_30:
        /*0074*/ 	.word	0xffffffff


	//   ....[1]....
        /*0078*/ 	.word	0xffffffff


	//   ....[2]....
        /*007c*/ 	.word	0xffffffff


	//   ....[3]....
        /*0080*/ 	.word	0xffffffff


	//   ....[4]....
        /*0084*/ 	.word	0xffffffff


	//   ....[5]....
        /*0088*/ 	.word	0xffffffff


	//----- nvinfo : EIATTR_COOP_GROUP_INSTR_OFFSETS
	.align		4
.L_31:
        /*008c*/ 	.byte	0x04, 0x28
        /*008e*/ 	.short	(.L_33 - .L_32)


	//   ....[0]....
.L_32:
        /*0090*/ 	.word	0x00000070


	//   ....[1]....
        /*0094*/ 	.word	0x00000080


	//   ....[2]....
        /*0098*/ 	.word	0x00000140


	//   ....[3]....
        /*009c*/ 	.word	0x000002b0


	//   ....[4]....
        /*00a0*/ 	.word	0x000002f0


	//   ....[5]....
        /*00a4*/ 	.word	0x00000340


	//----- nvinfo : EIATTR_REG_RECONFIG
	.align		4
.L_33:
        /*00a8*/ 	.byte	0x01, 0x54
	.zero		2


	//----- nvinfo : EIATTR_SYSCALL_OFFSETS
	.align		4
        /*00ac*/ 	.byte	0x04, 0x46
        /*00ae*/ 	.short	(.L_35 - .L_34)


	//   ....[0]....
.L_34:
        /*00b0*/ 	.word	0x00001560


	//----- nvinfo : EIATTR_MBARRIER_INSTR_OFFSETS
	.align		4
.L_35:
        /*00b4*/ 	.byte	0x04, 0x39
        /*00b6*/ 	.short	(.L_37 - .L_36)


	//   ....[0]....
.L_36:
        /*00b8*/ 	.word	0x00000240
        /*00bc*/ 	.word	0x000000ff
        /*00c0*/ 	.word	0x00000000
        /*00c4*/ 	.short	0x0100
        /*00c6*/ 	.byte	0x08
	.zero		1


	//   ....[1]....
        /*00c8*/ 	.word	0x00000250
        /*00cc*/ 	.word	0x000000ff
        /*00d0*/ 	.word	0x00000018
        /*00d4*/ 	.short	0x0100
        /*00d6*/ 	.byte	0x08
	.zero		1


	//   ....[2]....
        /*00d8*/ 	.word	0x00000260
        /*00dc*/ 	.word	0x000000ff
        /*00e0*/ 	.word	0x00000008
        /*00e4*/ 	.short	0x0100
        /*00e6*/ 	.byte	0x08
	.zero		1


	//   ....[3]....
        /*00e8*/ 	.word	0x00000270
        /*00ec*/ 	.word	0x000000ff
        /*00f0*/ 	.word	0x00000020
        /*00f4*/ 	.short	0x0100
        /*00f6*/ 	.byte	0x08
	.zero		1


	//   ....[4]....
        /*00f8*/ 	.word	0x00000280
        /*00fc*/ 	.word	0x000000ff
        /*0100*/ 	.word	0x00000010
        /*0104*/ 	.short	0x0100
        /*0106*/ 	.byte	0x08
	.zero		1


	//   ....[5]....
        /*0108*/ 	.word	0x00000290
        /*010c*/ 	.word	0x000000ff
        /*0110*/ 	.word	0x00000028
        /*0114*/ 	.short	0x0100
        /*0116*/ 	.byte	0x08
	.zero		1


	//   ....[6]....
        /*0118*/ 	.word	0x00000590
        /*011c*/ 	.word	0x000000ff
        /*0120*/ 	.word	0x00000060
        /*0124*/ 	.short	0x0100
        /*0126*/ 	.byte	0x08
	.zero		1


	//   ....[7]....
        /*0128*/ 	.word	0x00000600
        /*012c*/ 	.word	0x000000ff
        /*0130*/ 	.word	0x00000068
        /*0134*/ 	.short	0x0100
        /*0136*/ 	.byte	0x08
	.zero		1


	//   ....[8]....
        /*0138*/ 	.word	0x00000620
        /*013c*/ 	.word	0x000000ff
        /*0140*/ 	.word	0x00000040
        /*0144*/ 	.short	0x0100
        /*0146*/ 	.byte	0x09
	.zero		1


	//   ....[9]....
        /*0148*/ 	.word	0x00000630
        /*014c*/ 	.word	0x000000ff
        /*0150*/ 	.word	0x00000048
        /*0154*/ 	.short	0x0100
        /*0156*/ 	.byte	0x09
	.zero		1


	//   ....[10]....
        /*0158*/ 	.word	0x00000640
        /*015c*/ 	.word	0x000000ff
        /*0160*/ 	.word	0x00000050
        /*0164*/ 	.short	0x0100
        /*0166*/ 	.byte	0x09
	.zero		1


	//   ....[11]....
        /*0168*/ 	.word	0x00000650
        /*016c*/ 	.word	0x000000ff
        /*0170*/ 	.word	0x00000058
        /*0174*/ 	.short	0x0100
        /*0176*/ 	.byte	0x09
	.zero		1


	//   ....[12]....
        /*0178*/ 	.word	0x00001440
        /*017c*/ 	.word	0x0000009d
        /*0180*/ 	.word	0x00000000
        /*0184*/ 	.short	0x010a
        /*0186*/ 	.byte	0x2a
	.zero		1


	//   ....[13]....
        /*0188*/ 	.word	0x000015e0
        /*018c*/ 	.word	0x00000003
        /*0190*/ 	.word	0x00000000
        /*0194*/ 	.short	0x010a
        /*0196*/ 	.byte	0x3f
	.zero		1


	//   ....[14]....
        /*0198*/ 	.word	0x00001640
        /*019c*/ 	.word	0x00000003
        /*01a0*/ 	.word	0x00000000
        /*01a4*/ 	.short	0x010a
        /*01a6*/ 	.byte	0x3f
	.zero		1


	//   ....[15]....
        /*01a8*/ 	.word	0x000018b0
        /*01ac*/ 	.word	0x000000ff
        /*01b0*/ 	.word	0x00000000
        /*01b4*/ 	.short	0x010a
        /*01b6*/ 	.byte	0x04
	.zero		1


	//   ....[16]....
        /*01b8*/ 	.word	0x000018f0
        /*01bc*/ 	.word	0x000000ff
        /*01c0*/ 	.word	0x00000000
        /*01c4*/ 	.short	0x010a
        /*01c6*/ 	.byte	0x04
	.zero		1


	//   ....[17]....
        /*01c8*/ 	.word	0x00001a60
        /*01cc*/ 	.word	0x000000ff
        /*01d0*/ 	.word	0x00000000
        /*01d4*/ 	.short	0x0101
        /*01d6*/ 	.byte	0x04
	.zero		1


	//   ....[18]....
        /*01d8*/ 	.word	0x00001b50
        /*01dc*/ 	.word	0x0000009e
        /*01e0*/ 	.word	0x00000000
        /*01e4*/ 	.short	0x0101
        /*01e6*/ 	.byte	0x2d
	.zero		1


	//   ....[19]....
        /*01e8*/ 	.word	0x00001c20
        /*01ec*/ 	.word	0x000000ff
        /*01f0*/ 	.word	0x00000000
        /*01f4*/ 	.short	0x0101
        /*01f6*/ 	.byte	0x06
	.zero		1


	//   ....[20]....
        /*01f8*/ 	.word	0x00001cd0
        /*01fc*/ 	.word	0x0000009d
        /*0200*/ 	.word	0x00000010
        /*0204*/ 	.short	0x010a
        /*0206*/ 	.byte	0x2a
	.zero		1


	//   ....[21]....
        /*0208*/ 	.word	0x00009a80
        /*020c*/ 	.word	0x000000a0
        /*0210*/ 	.word	0x00000000
        /*0214*/ 	.short	0x0101
        /*0216*/ 	.byte	0x2d
	.zero		1


	//   ....[22]....
        /*0218*/ 	.word	0x0000a3e0
        /*021c*/ 	.word	0x0000000a
        /*0220*/ 	.word	0x00000018
        /*0224*/ 	.short	0x010a
        /*0226*/ 	.byte	0x3f
	.zero		1


	//   ....[23]....
        /*0228*/ 	.word	0x0000a780
        /*022c*/ 	.word	0x00000005
        /*0230*/ 	.word	0x00000068
        /*0234*/ 	.short	0x0101
        /*0236*/ 	.byte	0x3f
	.zero		1


	//   ....[24]....
        /*0238*/ 	.word	0x0000af00
        /*023c*/ 	.word	0x00000009
        /*0240*/ 	.word	0x00000000
        /*0244*/ 	.short	0x010a
        /*0246*/ 	.byte	0x3f
	.zero		1


	//   ....[25]....
        /*0248*/ 	.word	0x0000af80
        /*024c*/ 	.word	0x00000006
        /*0250*/ 	.word	0x00000000
        /*0254*/ 	.short	0x010a
        /*0256*/ 	.byte	0x3f
	.zero		1


	//   ....[26]....
        /*0258*/ 	.word	0x0000b010
        /*025c*/ 	.word	0x00000003
        /*0260*/ 	.word	0x00000000
        /*0264*/ 	.short	0x010a
        /*0266*/ 	.byte	0x3f
	.zero		1


	//   ....[27]....
        /*0268*/ 	.word	0x0000b070
        /*026c*/ 	.word	0x0000009f
        /*0270*/ 	.word	0x00000000
        /*0274*/ 	.short	0x010a
        /*0276*/ 	.byte	0x3f
	.zero		1


	//   ....[28]....
        /*0278*/ 	.word	0x0000b0c0
        /*027c*/ 	.word	0x00000003
        /*0280*/ 	.word	0x00000000
        /*0284*/ 	.short	0x010a
        /*0286*/ 	.byte	0x3f
	.zero		1


	//   ....[29]....
        /*0288*/ 	.word	0x0000b120
        /*028c*/ 	.word	0x00000004
        /*0290*/ 	.word	0x00000000
        /*0294*/ 	.short	0x010a
        /*0296*/ 	.byte	0x3f
	.zero		1


	//   ....[30]....
        /*0298*/ 	.word	0x0000b170
        /*029c*/ 	.word	0x0000009f
        /*02a0*/ 	.word	0x00000010
        /*02a4*/ 	.short	0x010a
        /*02a6*/ 	.byte	0x3f
	.zero		1


	//   ....[31]....
        /*02a8*/ 	.word	0x0000b240
        /*02ac*/ 	.word	0x0000000a
        /*02b0*/ 	.word	0x00000018
        /*02b4*/ 	.short	0x010a
        /*02b6*/ 	.byte	0x3f
	.zero		1


	//   ....[32]....
        /*02b8*/ 	.word	0x0000b310
        /*02bc*/ 	.word	0x00000009
        /*02c0*/ 	.word	0x00000000
        /*02c4*/ 	.short	0x010a
        /*02c6*/ 	.byte	0x3f
	.zero		1


	//   ....[33]....
        /*02c8*/ 	.word	0x0000b360
        /*02cc*/ 	.word	0x00000006
        /*02d0*/ 	.word	0x00000000
        /*02d4*/ 	.short	0x010a
        /*02d6*/ 	.byte	0x3f
	.zero		1


	//----- nvinfo : EIATTR_NUM_MBARRIERS
	.align		4
.L_37:
        /*02d8*/ 	.byte	0x03, 0x38
        /*02da*/ 	.short	0x000c


	//----- nvinfo : EIATTR_EXIT_INSTR_OFFSETS
	.align		4
        /*02dc*/ 	.byte	0x04, 0x1c
        /*02de*/ 	.short	(.L_39 - .L_38)


	//   ....[0]....
.L_38:
        /*02e0*/ 	.word	0x00001160


	//   ....[1]....
        /*02e4*/ 	.word	0x000011c0


	//   ....[2]....
        /*02e8*/ 	.word	0x0000a110


	//   ....[3]....
        /*02ec*/ 	.word	0x0000a140


	//   ....[4]....
        /*02f0*/ 	.word	0x0000b060


	//----- nvinfo : EIATTR_MAX_THREADS
	.align		4
.L_39:
        /*02f4*/ 	.byte	0x04, 0x05
        /*02f6*/ 	.short	(.L_41 - .L_40)
.L_40:
        /*02f8*/ 	.word	0x00000180
        /*02fc*/ 	.word	0x00000001
        /*0300*/ 	.word	0x00000001


	//----- nvinfo : EIATTR_CRS_STACK_SIZE
	.align		4
.L_41:
        /*0304*/ 	.byte	0x04, 0x1e
        /*0306*/ 	.short	(.L_43 - .L_42)
.L_42:
        /*0308*/ 	.word	0x00000000


	//----- nvinfo : EIATTR_CBANK_PARAM_SIZE
	.align		4
.L_43:
        /*030c*/ 	.byte	0x03, 0x19
        /*030e*/ 	.short	0x0470


	//----- nvinfo : EIATTR_PARAM_CBANK
	.align		4
        /*0310*/ 	.byte	0x04, 0x0a
        /*0312*/ 	.short	(.L_45 - .L_44)
	.align		4
.L_44:
        /*0314*/ 	.word	index@(.nv.constant0._ZN7cutlass13device_kernelINS_4gemm6kernel13GemmUniversalIN4cute5tupleIJiiiiEEENS1_10collective13CollectiveMmaINS1_34MainloopSm90TmaGmmaWarpSpecializedILi3ENS5_IJNS4_1CILi1EEESB_SB_EEENS1_32KernelTmaWarpSpecializedPingpongEEENS5_IJNSA_ILi64EEENSA_ILi256EEENSA_ILi32EEEEEENS_6half_tENS5_IJlSB_lEEESJ_SK_NS4_8TiledMMAINS4_8MMA_AtomIJNS4_4SM904GMMA26MMA_64x256x16_F32F16F16_SSILNSO_5MajorE0ELSQ_0ELNSO_7ScaleInE1ELSR_1EEEEEENS4_6LayoutISC_NS5_IJNSA_ILi0EEESV_SV_EEEEENS5_IJNS4_10UnderscoreESY_SY_EEEEENS4_13SM90_TMA_LOADENS4_14ComposedLayoutINS4_7SwizzleILi2ELi4ELi3EEENS4_18smem_ptr_flag_bitsILi16EEENSU_INS5_IJNSA_ILi8EEESH_EEENS5_IJSH_SB_EEEEEEEvNS4_8identityES11_S1B_vS1C_EENS_8epilogue10collective6detail29Sm90TmaWarpSpecializedAdapterINS1F_15DefaultEpilogueISJ_SK_SK_NS1E_6thread17LinearCombinationISJ_Li1EffLNS1J_9ScaleType4KindE0ELNS_15FloatRoundStyleE2ESJ_EENS1_15EpilogueDefaultEEEEEvvEEEEvNT_6ParamsE)
        /*0318*/ 	.short	0x0210
        /*031a*/ 	.short	0x0470


	//----- nvinfo : EIATTR_SW_WAR
	.align		4
.L_45:
        /*031c*/ 	.byte	0x04, 0x36
        /*031e*/ 	.short	(.L_47 - .L_46)
.L_46:
        /*0320*/ 	.word	0x00000008
.L_47:


//--------------------- .nv.callgraph             --------------------------
	.section	.nv.callgraph,"",@"SHT_CUDA_CALLGRAPH"
	.align	4
	.sectionentsize	8
	.align		4
        /*0000*/ 	.word	0x00000000
	.align		4
        /*0004*/ 	.word	0xffffffff
	.align		4
        /*0008*/ 	.word	index@(_ZN7cutlass13device_kernelINS_4gemm6kernel13GemmUniversalIN4cute5tupleIJiiiiEEENS1_10collective13CollectiveMmaINS1_34MainloopSm90TmaGmmaWarpSpecializedILi3ENS5_IJNS4_1CILi1EEESB_SB_EEENS1_32KernelTmaWarpSpecializedPingpongEEENS5_IJNSA_ILi64EEENSA_ILi256EEENSA_ILi32EEEEEENS_6half_tENS5_IJlSB_lEEESJ_SK_NS4_8TiledMMAINS4_8MMA_AtomIJNS4_4SM904GMMA26MMA_64x256x16_F32F16F16_SSILNSO_5MajorE0ELSQ_0ELNSO_7ScaleInE1ELSR_1EEEEEENS4_6LayoutISC_NS5_IJNSA_ILi0EEESV_SV_EEEEENS5_IJNS4_10UnderscoreESY_SY_EEEEENS4_13SM90_TMA_LOADENS4_14ComposedLayoutINS4_7SwizzleILi2ELi4ELi3EEENS4_18smem_ptr_flag_bitsILi16EEENSU_INS5_IJNSA_ILi8EEESH_EEENS5_IJSH_SB_EEEEEEEvNS4_8identityES11_S1B_vS1C_EENS_8epilogue10collective6detail29Sm90TmaWarpSpecializedAdapterINS1F_15DefaultEpilogueISJ_SK_SK_NS1E_6thread17LinearCombinationISJ_Li1EffLNS1J_9ScaleType4KindE0ELNS_15FloatRoundStyleE2ESJ_EENS1_15EpilogueDefaultEEEEEvvEEEEvNT_6ParamsE)
	.align		4
        /*000c*/ 	.word	index@(__assertfail)
	.align		4
        /*0010*/ 	.word	0x00000000
	.align		4
        /*0014*/ 	.word	0xfffffffe
	.align		4
        /*0018*/ 	.word	0x00000000
	.align		4
        /*001c*/ 	.word	0xfffffffd
	.align		4
        /*0020*/ 	.word	0x00000000
	.align		4
        /*0024*/ 	.word	0xfffffffc


//--------------------- .nv.constant4             --------------------------
	.section	.nv.constant4,"a",@progbits
	.align	8
	.align		8
.nv.constant4:
        /*0000*/ 	.dword	__assertfail
	.align		8
        /*0008*/ 	.dword	__unnamed_1
	.align		8
        /*0010*/ 	.dword	_ZN40_INTERNAL_2958d089_4_k_cu_38b5ced9_263494cuda3std3__45__cpo5beginE
	.align		8
        /*0018*/ 	.dword	_ZN40_INTERNAL_2958d089_4_k_cu_38b5ced9_263494cuda3std3__45__cpo3endE
	.align		8
        /*0020*/ 	.dword	_ZN40_INTERNAL_2958d089_4_k_cu_38b5ced9_263494cuda3std3__45__cpo6cbeginE
	.align		8
        /*0028*/ 	.dword	_ZN40_INTERNAL_2958d089_4_k_cu_38b5ced9_263494cuda3std3__45__cpo4cendE
	.align		8
        /*0030*/ 	.dword	_ZN40_INTERNAL_2958d089_4_k_cu_38b5ced9_263494cuda3std3__442_GLOBAL__N__2958d089_4_k_cu_38b5ced9_263496ignoreE
	.align		8
        /*0038*/ 	.dword	_ZN40_INTERNAL_2958d089_4_k_cu_38b5ced9_263494cuda3std3__419piecewise_constructE
	.align		8
        /*0040*/ 	.dword	_ZN40_INTERNAL_2958d089_4_k_cu_38b5ced9_263494cuda3std3__48in_placeE
	.align		8
        /*0048*/ 	.dword	_ZN40_INTERNAL_2958d089_4_k_cu_38b5ced9_263494cuda3std6ranges3__45__cpo4swapE
	.align		8
        /*0050*/ 	.dword	_ZN40_INTERNAL_2958d089_4_k_cu_38b5ced9_263494cuda3std6ranges3__45__cpo9iter_moveE
	.align		8
        /*0058*/ 	.dword	_ZN40_INTERNAL_2958d089_4_k_cu_38b5ced9_263494cute7productE
	.align		8
        /*0060*/ 	.dword	_ZN40_INTERNAL_2958d089_4_k_cu_38b5ced9_263494cute1_E
	.align		8
        /*0068*/ 	.dword	$str$22
	.align		8
        /*0070*/ 	.dword	$str$23


//--------------------- .text._ZN7cutlass13device_kernelINS_4gemm6kernel13GemmUniversalIN4cute5tupleIJiiiiEEENS1_10collective13CollectiveMmaINS1_34MainloopSm90TmaGmmaWarpSpecializedILi3ENS5_IJNS4_1CILi1EEESB_SB_EEENS1_32KernelTmaWarpSpecializedPingpongEEENS5_IJNSA_ILi64EEENSA_ILi256EEENSA_ILi32EEEEEENS_6half_tENS5_IJlSB_lEEESJ_SK_NS4_8TiledMMAINS4_8MMA_AtomIJNS4_4SM904GMMA26MMA_64x256x16_F32F16F16_SSILNSO_5MajorE0ELSQ_0ELNSO_7ScaleInE1ELSR_1EEEEEENS4_6LayoutISC_NS5_IJNSA_ILi0EEESV_SV_EEEEENS5_IJNS4_10UnderscoreESY_SY_EEEEENS4_13SM90_TMA_LOADENS4_14ComposedLayoutINS4_7SwizzleILi2ELi4ELi3EEENS4_18smem_ptr_flag_bitsILi16EEENSU_INS5_IJNSA_ILi8EEESH_EEENS5_IJSH_SB_EEEEEEEvNS4_8identityES11_S1B_vS1C_EENS_8epilogue10collective6detail29Sm90TmaWarpSpecializedAdapterINS1F_15DefaultEpilogueISJ_SK_SK_NS1E_6thread17LinearCombinationISJ_Li1EffLNS1J_9ScaleType4KindE0ELNS_15FloatRoundStyleE2ESJ_EENS1_15EpilogueDefaultEEEEEvvEEEEvNT_6ParamsE --------------------------
	.section	.text._ZN7cutlass13device_kernelINS_4gemm6kernel13GemmUniversalIN4cute5tupleIJiiiiEEENS1_10collective13CollectiveMmaINS1_34MainloopSm90TmaGmmaWarpSpecializedILi3ENS5_IJNS4_1CILi1EEESB_SB_EEENS1_32KernelTmaWarpSpecializedPingpongEEENS5_IJNSA_ILi64EEENSA_ILi256EEENSA_ILi32EEEEEENS_6half_tENS5_IJlSB_lEEESJ_SK_NS4_8TiledMMAINS4_8MMA_AtomIJNS4_4SM904GMMA26MMA_64x256x16_F32F16F16_SSILNSO_5MajorE0ELSQ_0ELNSO_7ScaleInE1ELSR_1EEEEEENS4_6LayoutISC_NS5_IJNSA_ILi0EEESV_SV_EEEEENS5_IJNS4_10UnderscoreESY_SY_EEEEENS4_13SM90_TMA_LOADENS4_14ComposedLayoutINS4_7SwizzleILi2ELi4ELi3EEENS4_18smem_ptr_flag_bitsILi16EEENSU_INS5_IJNSA_ILi8EEESH_EEENS5_IJSH_SB_EEEEEEEvNS4_8identityES11_S1B_vS1C_EENS_8epilogue10collective6detail29Sm90TmaWarpSpecializedAdapterINS1F_15DefaultEpilogueISJ_SK_SK_NS1E_6thread17LinearCombinationISJ_Li1EffLNS1J_9ScaleType4KindE0ELNS_15FloatRoundStyleE2ESJ_EENS1_15EpilogueDefaultEEEEEvvEEEEvNT_6ParamsE,"ax",@progbits
	.align	128
.text._ZN7cutlass13device_kernelINS_4gemm6kernel13GemmUniversalIN4cute5tupleIJiiiiEEENS1_10collective13CollectiveMmaINS1_34MainloopSm90TmaGmmaWarpSpecializedILi3ENS5_IJNS4_1CILi1EEESB_SB_EEENS1_32KernelTmaWarpSpecializedPingpongEEENS5_IJNSA_ILi64EEENSA_ILi256EEENSA_ILi32EEEEEENS_6half_tENS5_IJlSB_lEEESJ_SK_NS4_8TiledMMAINS4_8MMA_AtomIJNS4_4SM904GMMA26MMA_64x256x16_F32F16F16_SSILNSO_5MajorE0ELSQ_0ELNSO_7ScaleInE1ELSR_1EEEEEENS4_6LayoutISC_NS5_IJNSA_ILi0EEESV_SV_EEEEENS5_IJNS4_10UnderscoreESY_SY_EEEEENS4_13SM90_TMA_LOADENS4_14ComposedLayoutINS4_7SwizzleILi2ELi4ELi3EEENS4_18smem_ptr_flag_bitsILi16EEENSU_INS5_IJNSA_ILi8EEESH_EEENS5_IJSH_SB_EEEEEEEvNS4_8identityES11_S1B_vS1C_EENS_8epilogue10collective6detail29Sm90TmaWarpSpecializedAdapterINS1F_15DefaultEpilogueISJ_SK_SK_NS1E_6thread17LinearCombinationISJ_Li1EffLNS1J_9ScaleType4KindE0ELNS_15FloatRoundStyleE2ESJ_EENS1_15EpilogueDefaultEEEEEvvEEEEvNT_6ParamsE:
        .type           _ZN7cutlass13device_kernelINS_4gemm6kernel13GemmUniversalIN4cute5tupleIJiiiiEEENS1_10collective13CollectiveMmaINS1_34MainloopSm90TmaGmmaWarpSpecializedILi3ENS5_IJNS4_1CILi1EEESB_SB_EEENS1_32KernelTmaWarpSpecializedPingpongEEENS5_IJNSA_ILi64EEENSA_ILi256EEENSA_ILi32EEEEEENS_6half_tENS5_IJlSB_lEEESJ_SK_NS4_8TiledMMAINS4_8MMA_AtomIJNS4_4SM904GMMA26MMA_64x256x16_F32F16F16_SSILNSO_5MajorE0ELSQ_0ELNSO_7ScaleInE1ELSR_1EEEEEENS4_6LayoutISC_NS5_IJNSA_ILi0EEESV_SV_EEEEENS5_IJNS4_10UnderscoreESY_SY_EEEEENS4_13SM90_TMA_LOADENS4_14ComposedLayoutINS4_7SwizzleILi2ELi4ELi3EEENS4_18smem_ptr_flag_bitsILi16EEENSU_INS5_IJNSA_ILi8EEESH_EEENS5_IJSH_SB_EEEEEEEvNS4_8identityES11_S1B_vS1C_EENS_8epilogue10collective6detail29Sm90TmaWarpSpecializedAdapterINS1F_15DefaultEpilogueISJ_SK_SK_NS1E_6thread17LinearCombinationISJ_Li1EffLNS1J_9ScaleType4KindE0ELNS_15FloatRoundStyleE2ESJ_EENS1_15EpilogueDefaultEEEEEvvEEEEvNT_6ParamsE,@function
        .size           _ZN7cutlass13device_kernelINS_4gemm6kernel13GemmUniversalIN4cute5tupleIJiiiiEEENS1_10collective13CollectiveMmaINS1_34MainloopSm90TmaGmmaWarpSpecializedILi3ENS5_IJNS4_1CILi1EEESB_SB_EEENS1_32KernelTmaWarpSpecializedPingpongEEENS5_IJNSA_ILi64EEENSA_ILi256EEENSA_ILi32EEEEEENS_6half_tENS5_IJlSB_lEEESJ_SK_NS4_8TiledMMAINS4_8MMA_AtomIJNS4_4SM904GMMA26MMA_64x256x16_F32F16F16_SSILNSO_5MajorE0ELSQ_0ELNSO_7ScaleInE1ELSR_1EEEEEENS4_6LayoutISC_NS5_IJNSA_ILi0EEESV_SV_EEEEENS5_IJNS4_10UnderscoreESY_SY_EEEEENS4_13SM90_TMA_LOADENS4_14ComposedLayoutINS4_7SwizzleILi2ELi4ELi3EEENS4_18smem_ptr_flag_bitsILi16EEENSU_INS5_IJNSA_ILi8EEESH_EEENS5_IJSH_SB_EEEEEEEvNS4_8identityES11_S1B_vS1C_EENS_8epilogue10collective6detail29Sm90TmaWarpSpecializedAdapterINS1F_15DefaultEpilogueISJ_SK_SK_NS1E_6thread17LinearCombinationISJ_Li1EffLNS1J_9ScaleType4KindE0ELNS_15FloatRoundStyleE2ESJ_EENS1_15EpilogueDefaultEEEEEvvEEEEvNT_6ParamsE,(.L_x_323 - _ZN7cutlass13device_kernelINS_4gemm6kernel13GemmUniversalIN4cute5tupleIJiiiiEEENS1_10collective13CollectiveMmaINS1_34MainloopSm90TmaGmmaWarpSpecializedILi3ENS5_IJNS4_1CILi1EEESB_SB_EEENS1_32KernelTmaWarpSpecializedPingpongEEENS5_IJNSA_ILi64EEENSA_ILi256EEENSA_ILi32EEEEEENS_6half_tENS5_IJlSB_lEEESJ_SK_NS4_8TiledMMAINS4_8MMA_AtomIJNS4_4SM904GMMA26MMA_64x256x16_F32F16F16_SSILNSO_5MajorE0ELSQ_0ELNSO_7ScaleInE1ELSR_1EEEEEENS4_6LayoutISC_NS5_IJNSA_ILi0EEESV_SV_EEEEENS5_IJNS4_10UnderscoreESY_SY_EEEEENS4_13SM90_TMA_LOADENS4_14ComposedLayoutINS4_7SwizzleILi2ELi4ELi3EEENS4_18smem_ptr_flag_bitsILi16EEENSU_INS5_IJNSA_ILi8EEESH_EEENS5_IJSH_SB_EEEEEEEvNS4_8identityES11_S1B_vS1C_EENS_8epilogue10collective6detail29Sm90TmaWarpSpecializedAdapterINS1F_15DefaultEpilogueISJ_SK_SK_NS1E_6thread17LinearCombinationISJ_Li1EffLNS1J_9ScaleType4KindE0ELNS_15FloatRoundStyleE2ESJ_EENS1_15EpilogueDefaultEEEEEvvEEEEvNT_6ParamsE)
        .other          _ZN7cutlass13device_kernelINS_4gemm6kernel13GemmUniversalIN4cute5tupleIJiiiiEEENS1_10collective13CollectiveMmaINS1_34MainloopSm90TmaGmmaWarpSpecializedILi3ENS5_IJNS4_1CILi1EEESB_SB_EEENS1_32KernelTmaWarpSpecializedPingpongEEENS5_IJNSA_ILi64EEENSA_ILi256EEENSA_ILi32EEEEEENS_6half_tENS5_IJlSB_lEEESJ_SK_NS4_8TiledMMAINS4_8MMA_AtomIJNS4_4SM904GMMA26MMA_64x256x16_F32F16F16_SSILNSO_5MajorE0ELSQ_0ELNSO_7ScaleInE1ELSR_1EEEEEENS4_6LayoutISC_NS5_IJNSA_ILi0EEESV_SV_EEEEENS5_IJNS4_10UnderscoreESY_SY_EEEEENS4_13SM90_TMA_LOADENS4_14ComposedLayoutINS4_7SwizzleILi2ELi4ELi3EEENS4_18smem_ptr_flag_bitsILi16EEENSU_INS5_IJNSA_ILi8EEESH_EEENS5_IJSH_SB_EEEEEEEvNS4_8identityES11_S1B_vS1C_EENS_8epilogue10collective6detail29Sm90TmaWarpSpecializedAdapterINS1F_15DefaultEpilogueISJ_SK_SK_NS1E_6thread17LinearCombinationISJ_Li1EffLNS1J_9ScaleType4KindE0ELNS_15FloatRoundStyleE2ESJ_EENS1_15EpilogueDefaultEEEEEvvEEEEvNT_6ParamsE,@"STO_CUDA_ENTRY STV_DEFAULT"
_ZN7cutlass13device_kernelINS_4gemm6kernel13GemmUniversalIN4cute5tupleIJiiiiEEENS1_10collective13CollectiveMmaINS1_34MainloopSm90TmaGmmaWarpSpecializedILi3ENS5_IJNS4_1CILi1EEESB_SB_EEENS1_32KernelTmaWarpSpecializedPingpongEEENS5_IJNSA_ILi64EEENSA_ILi256EEENSA_ILi32EEEEEENS_6half_tENS5_IJlSB_lEEESJ_SK_NS4_8TiledMMAINS4_8MMA_AtomIJNS4_4SM904GMMA26MMA_64x256x16_F32F16F16_SSILNSO_5MajorE0ELSQ_0ELNSO_7ScaleInE1ELSR_1EEEEEENS4_6LayoutISC_NS5_IJNSA_ILi0EEESV_SV_EEEEENS5_IJNS4_10UnderscoreESY_SY_EEEEENS4_13SM90_TMA_LOADENS4_14ComposedLayoutINS4_7SwizzleILi2ELi4ELi3EEENS4_18smem_ptr_flag_bitsILi16EEENSU_INS5_IJNSA_ILi8EEESH_EEENS5_IJSH_SB_EEEEEEEvNS4_8identityES11_S1B_vS1C_EENS_8epilogue10collective6detail29Sm90TmaWarpSpecializedAdapterINS1F_15DefaultEpilogueISJ_SK_SK_NS1E_6thread17LinearCombinationISJ_Li1EffLNS1J_9ScaleType4KindE0ELNS_15FloatRoundStyleE2ESJ_EENS1_15EpilogueDefaultEEEEEvvEEEEvNT_6ParamsE:
[----:B------:R-:W0:Y:S02]  /*0000*/  LDC R1, c[0x0][0x28] ;  /* 0x00000a00ff017b82 */ /* 0x000e240000000800 */
[----:B0-----:R-:W-:Y:S01]  /*0010*/  VIADD R1, R1, 0xfffffff8 ;  /* 0xfffffff801017836 */ /* 0x001fe20000000000 */
[----:B------:R-:W0:Y:S01]  /*0020*/  S2R R4, SR_TID.X ;  /* 0x0000000000047919 */ /* 0x000e220000002100 */
[----:B------:R-:W-:Y:S01]  /*0030*/  ELECT P0, URZ, PT ;  /* 0x00000000003f782f */ /* 0x000fe20003800000 */
[----:B------:R-:W-:Y:S01]  /*0040*/  BSSY B0, `(.L_x_0) ;  /* 0x000000f000007945 */ /* 0x000fe20003800000 */
[--C-:B0-----:R-:W-:Y:S02]  /*0050*/  SHF.R.U32.HI R0, RZ, 0x5, R4.reuse ;  /* 0x00000005ff007819 */ /* 0x101fe40000011604 */
[----:B------:R-:W-:-:S03]  /*0060*/  SHF.R.U32.HI R5, RZ, 0x7, R4 ;  /* 0x00000007ff057819 */ /* 0x000fc60000011604 */
[----:B------:R-:W0:Y:S04]  /*0070*/  SHFL.IDX PT, R2, R0, RZ, 0x1f ;  /* 0x00001fff00027589 */ /* 0x000e2800000e0000 */
[----:B------:R1:W2:Y:S01]  /*0080*/  SHFL.IDX PT, R8, R5, RZ, 0x1f ;  /* 0x00001fff05087589 */ /* 0x0002a200000e0000 */
[----:B0-----:R-:W-:-:S13]  /*0090*/  ISETP.NE.OR P0, PT, R2, RZ, !P0 ;  /* 0x000000ff0200720c */ /* 0x001fda0004705670 */
[----:B-12---:R-:W-:Y:S05]  /*00a0*/  @P0 BRA `(.L_x_1) ;  /* 0x0000000000200947 */ /* 0x006fea0003800000 */
[----:B------:R-:W-:Y:S02]  /*00b0*/  ULDC.64 UR4, c[0x0][0x198] ;  /* 0x0000660000047ab9 */ /* 0x000fe40000000a00 */
[----:B------:R-:W-:Y:S02]  /*00c0*/  UIADD3 UR6, UP0, UR4, 0xf0, URZ ;  /* 0x000000f004067890 */ /* 0x000fe4000ff1e03f */
[----:B------:R-:W-:Y:S02]  /*00d0*/  UIADD3 UR4, UP1, UR4, 0x1f0, URZ ;  /* 0x000001f004047890 */ /* 0x000fe4000ff3e03f */
[----:B------:R-:W-:Y:S02]  /*00e0*/  UIADD3.X UR7, URZ, UR5, URZ, UP0, !UPT ;  /* 0x000000053f077290 */ /* 0x000fe400087fe43f */
[----:B------:R-:W-:-:S07]  /*00f0*/  UIADD3.X UR5, URZ, UR5, URZ, UP1, !UPT ;  /* 0x000000053f057290 */ /* 0x000fce0008ffe43f */
[----:B------:R0:W-:Y:S02]  /*0100*/  UTMACCTL.PF [UR6] ;  /* 0x00000000060079b9 */ /* 0x0001e40008040000 */
[----:B------:R0:W-:Y:S02]  /*0110*/  UTMACCTL.PF [UR4] ;  /* 0x00000000040079b9 */ /* 0x0001e40008040000 */
[----:B0-----:R-:W-:Y:S01]  /*0120*/  NOP ;  /* 0x0000000000007918 */ /* 0x001fe20000000000 */
.L_x_1:
[----:B------:R-:W-:Y:S05]  /*0130*/  BSYNC B0 ;  /* 0x0000000000007941 */ /* 0x000fea0003800000 */
.L_x_0:
[----:B------:R-:W0:Y:S02]  /*0140*/  SHFL.IDX PT, R3, R0, RZ, 0x1f ;  /* 0x00001fff00037589 */ /* 0x000e2400000e0000 */
[----:B0-----:R-:W-:-:S13]  /*0150*/  ISETP.NE.AND P0, PT, R3, RZ, PT ;  /* 0x000000ff0300720c */ /* 0x001fda0003f05270 */
[----:B------:R-:W-:Y:S05]  /*0160*/  @P0 BRA `(.L_x_2) ;  /* 0x0000000000500947 */ /* 0x000fea0003800000 */
[----:B------:R-:W0:Y:S01]  /*0170*/  S2UR UR8, SR_CgaCtaId ;  /* 0x00000000000879c3 */ /* 0x000e220000008800 */
[----:B------:R-:W-:Y:S01]  /*0180*/  UMOV UR4, 0x400 ;  /* 0x0000040000047882 */ /* 0x000fe20000000000 */
[----:B------:R-:W-:Y:S01]  /*0190*/  UMOV UR5, 0x1 ;  /* 0x0000000100057882 */ /* 0x000fe20000000000 */
[----:B------:R-:W-:Y:S01]  /*01a0*/  UMOV UR6, 0x80 ;  /* 0x0000008000067882 */ /* 0x000fe20000000000 */
[----:B------:R-:W-:Y:S01]  /*01b0*/  ELECT P0, URZ, PT ;  /* 0x00000000003f782f */ /* 0x000fe20003800000 */
[----:B------:R-:W-:-:S04]  /*01c0*/  UIADD3 UR6, -UR6, 0x100000, URZ ;  /* 0x0010000006067890 */ /* 0x000fc8000fffe13f */
[----:B------:R-:W-:Y:S02]  /*01d0*/  USHF.L.U32 UR7, UR6, 0xb, URZ ;  /* 0x0000000b06077899 */ /* 0x000fe4000800063f */
[----:B------:R-:W-:Y:S02]  /*01e0*/  USHF.L.U32 UR6, UR6, 0x1, URZ ;  /* 0x0000000106067899 */ /* 0x000fe4000800063f */
[----:B0-----:R-:W-:Y:S02]  /*01f0*/  ULEA UR8, UR8, UR4, 0x18 ;  /* 0x0000000408087291 */ /* 0x001fe4000f8ec03f */
[----:B------:R-:W-:-:S04]  /*0200*/  UIADD3 UR4, -UR5, 0x100000, URZ ;  /* 0x0010000005047890 */ /* 0x000fc8000fffe13f */
[----:B------:R-:W-:Y:S02]  /*0210*/  USHF.L.U32 UR5, UR4, 0xb, URZ ;  /* 0x0000000b04057899 */ /* 0x000fe4000800063f */
[----:B------:R-:W-:Y:S01]  /*0220*/  USHF.L.U32 UR4, UR4, 0x1, URZ ;  /* 0x0000000104047899 */ /* 0x000fe2000800063f */
[----:B------:R-:W0:Y:S11]  /*0230*/  FENCE.VIEW.ASYNC.S ;  /* 0x00000000000073c6 */ /* 0x000e360000000000 */
[----:B0-----:R0:W1:Y:S01]  /*0240*/  SYNCS.EXCH.64 URZ, [UR8], UR4 ;  /* 0x00000004083f75b2 */ /* 0x0010620008000100 */
[----:B------:R0:W2:Y:S01]  /*0250*/  SYNCS.EXCH.64 URZ, [UR8+0x18], UR6 ;  /* 0x00001806083f75b2 */ /* 0x0000a20008000100 */
[----:B------:R0:W3:Y:S01]  /*0260*/  SYNCS.EXCH.64 URZ, [UR8+0x8], UR4 ;  /* 0x00000804083f75b2 */ /* 0x0000e20008000100 */
[----:B------:R0:W4:Y:S01]  /*0270*/  SYNCS.EXCH.64 URZ, [UR8+0x20], UR6 ;  /* 0x00002006083f75b2 */ /* 0x0001220008000100 */
[----:B------:R0:W0:Y:S01]  /*0280*/  SYNCS.EXCH.64 URZ, [UR8+0x10], UR4 ;  /* 0x00001004083f75b2 */ /* 0x0000220008000100 */
[----:B------:R0:W0:Y:S01]  /*0290*/  SYNCS.EXCH.64 URZ, [UR8+0x28], UR6 ;  /* 0x00002806083f75b2 */ /* 0x0000220008000100 */
[----:B------:R-:W-:Y:S01]  /*02a0*/  NOP ;  /* 0x0000000000007918 */ /* 0x000fe20000000000 */
.L_x_2:
[----:B------:R-:W5:Y:S01]  /*02b0*/  SHFL.IDX PT, R6, R0, RZ, 0x1f ;  /* 0x00001fff00067589 */ /* 0x000f6200000e0000 */
[----:B------:R-:W-:Y:S01]  /*02c0*/  ELECT P0, URZ, PT ;  /* 0x00000000003f782f */ /* 0x000fe20003800000 */
[----:B------:R-:W-:Y:S01]  /*02d0*/  NOP ;  /* 0x0000000000007918 */ /* 0x000fe20000000000 */
[----:B------:R-:W-:Y:S01]  /*02e0*/  ELECT P1, URZ, PT ;  /* 0x00000000003f782f */ /* 0x000fe20003820000 */
[----:B------:R-:W1:Y:S01]  /*02f0*/  SHFL.IDX PT, R3, R0, RZ, 0x1f ;  /* 0x00001fff00037589 */ /* 0x000e6200000e0000 */
[----:B0-----:R-:W-:Y:S01]  /*0300*/  UMOV UR4, 0x20 ;  /* 0x0000002000047882 */ /* 0x001fe20000000000 */
[----:B------:R-:W-:Y:S01]  /*0310*/  UMOV UR11, 0x80 ;  /* 0x00000080000b7882 */ /* 0x000fe20000000000 */
[----:B------:R-:W-:Y:S01]  /*0320*/  NOP ;  /* 0x0000000000007918 */ /* 0x000fe20000000000 */
[C---:B------:R-:W-:Y:S01]  /*0330*/  VIADD R33, R8.reuse, 0xffffffff ;  /* 0xffffffff08217836 */ /* 0x040fe20000000000 */
[----:B------:R-:W0:Y:S01]  /*0340*/  SHFL.IDX PT, R5, R5, RZ, 0x1f ;  /* 0x00001fff05057589 */ /* 0x000e2200000e0000 */
[----:B------:R-:W-:Y:S01]  /*0350*/  ULDC.64 UR36, c[0x0][0x208] ;  /* 0x0000820000247ab9 */ /* 0x000fe20000000a00 */
[----:B------:R-:W-:-:S02]  /*0360*/  ISETP.NE.AND P2, PT, R8, RZ, PT ;  /* 0x000000ff0800720c */ /* 0x000fc40003f45270 */
[----:B------:R-:W-:Y:S02]  /*0370*/  ISETP.GE.U32.AND P3, PT, R33, 0x2, PT ;  /* 0x000000022100780c */ /* 0x000fe40003f66070 */
[----:B-----5:R-:W-:Y:S02]  /*0380*/  ISETP.NE.OR P0, PT, R6, RZ, !P0 ;  /* 0x000000ff0600720c */ /* 0x020fe40004705670 */
[----:B-1----:R-:W-:Y:S02]  /*0390*/  ISETP.NE.OR P1, PT, R3, RZ, !P1 ;  /* 0x000000ff0300720c */ /* 0x002fe40004f25670 */
[----:B------:R-:W-:-:S04]  /*03a0*/  SHF.R.S32.HI R3, RZ, 0x1f, R2 ;  /* 0x0000001fff037819 */ /* 0x000fc80000011402 */
[----:B------:R-:W-:-:S05]  /*03b0*/  LEA.HI R3, R3, R2, RZ, 0x2 ;  /* 0x0000000203037211 */ /* 0x000fca00078f10ff */
[----:B------:R-:W-:Y:S01]  /*03c0*/  VOTEU.ALL UP0, P0 ;  /* 0x00000000003f7886 */ /* 0x000fe20000000000 */
[----:B------:R-:W-:Y:S01]  /*03d0*/  LOP3.LUT R3, R3, 0xfffffffc, RZ, 0xc0, !PT ;  /* 0xfffffffc03037812 */ /* 0x000fe200078ec0ff */
[----:B------:R-:W-:-:S03]  /*03e0*/  VOTEU.ALL UP1, P1 ;  /* 0x00000000003f7886 */ /* 0x000fc60000820000 */
[----:B------:R-:W1:Y:S01]  /*03f0*/  @!UP0 S2UR UR7, SR_CgaCtaId ;  /* 0x00000000000789c3 */ /* 0x000e620000008800 */
[----:B------:R-:W-:Y:S01]  /*0400*/  @!UP0 UMOV UR6, 0x400 ;  /* 0x0000040000068882 */ /* 0x000fe20000000000 */
[----:B------:R-:W-:-:S04]  /*0410*/  @!UP0 UIADD3 UR4, -UR4, 0x100000, URZ ;  /* 0x0010000004048890 */ /* 0x000fc8000fffe13f */
[----:B------:R-:W-:Y:S02]  /*0420*/  @!UP0 USHF.L.U32 UR5, UR4, 0xb, URZ ;  /* 0x0000000b04058899 */ /* 0x000fe4000800063f */
[----:B------:R-:W-:Y:S01]  /*0430*/  @!UP0 USHF.L.U32 UR4, UR4, 0x1, URZ ;  /* 0x0000000104048899 */ /* 0x000fe2000800063f */
[----:B------:R-:W-:Y:S01]  /*0440*/  IMAD.IADD R0, R2, 0x1, -R3 ;  /* 0x0000000102007824 */ /* 0x000fe200078e0a03 */
[----:B------:R-:W-:Y:S01]  /*0450*/  @!UP1 UMOV UR9, 0x400 ;  /* 0x0000040000099882 */ /* 0x000fe20000000000 */
[----:B------:R-:W-:Y:S01]  /*0460*/  VOTEU.ALL UP2, P1 ;  /* 0x00000000003f7886 */ /* 0x000fe20000840000 */
[----:B------:R-:W-:Y:S01]  /*0470*/  VOTEU.ALL UP3, P1 ;  /* 0x00000000003f7886 */ /* 0x000fe20000860000 */
[----:B------:R-:W-:Y:S01]  /*0480*/  VOTEU.ALL UP4, P1 ;  /* 0x00000000003f7886 */ /* 0x000fe20000880000 */
[----:B------:R-:W5:Y:S01]  /*0490*/  @!UP1 S2UR UR10, SR_CgaCtaId ;  /* 0x00000000000a99c3 */ /* 0x000f620000008800 */
[----:B------:R-:W-:Y:S01]  /*04a0*/  VOTEU.ALL UP5, P1 ;  /* 0x00000000003f7886 */ /* 0x000fe200008a0000 */
[----:B------:R-:W-:-:S04]  /*04b0*/  SHF.R.S32.HI R3, RZ, 0x1f, R4 ;  /* 0x0000001fff037819 */ /* 0x000fc80000011404 */
[----:B------:R-:W-:-:S04]  /*04c0*/  LEA.HI R3, R3, R4, RZ, 0x7 ;  /* 0x0000000403037211 */ /* 0x000fc800078f38ff */
[----:B------:R-:W-:-:S05]  /*04d0*/  LOP3.LUT R3, R3, 0xffffff80, RZ, 0xc0, !PT ;  /* 0xffffff8003037812 */ /* 0x000fca00078ec0ff */
[----:B------:R-:W-:Y:S01]  /*04e0*/  IMAD.IADD R3, R4, 0x1, -R3 ;  /* 0x0000000104037824 */ /* 0x000fe200078e0a03 */
[----:B-1----:R-:W-:Y:S02]  /*04f0*/  @!UP0 ULEA UR8, UR7, UR6, 0x18 ;  /* 0x0000000607088291 */ /* 0x002fe4000f8ec03f */
[----:B------:R-:W-:-:S04]  /*0500*/  @!UP1 UIADD3 UR6, -UR11, 0x100000, URZ ;  /* 0x001000000b069890 */ /* 0x000fc8000fffe13f */
[----:B------:R-:W-:Y:S02]  /*0510*/  @!UP1 USHF.L.U32 UR7, UR6, 0xb, URZ ;  /* 0x0000000b06079899 */ /* 0x000fe4000800063f */
[----:B------:R-:W-:Y:S01]  /*0520*/  @!UP1 USHF.L.U32 UR6, UR6, 0x1, URZ ;  /* 0x0000000106069899 */ /* 0x000fe2000800063f */
[----:B------:R-:W-:Y:S01]  /*0530*/  VOTEU.ALL UP0, P0 ;  /* 0x00000000003f7886 */ /* 0x000fe20000000000 */
[----:B-----5:R-:W-:Y:S01]  /*0540*/  @!UP1 ULEA UR9, UR10, UR9, 0x18 ;  /* 0x000000090a099291 */ /* 0x020fe2000f8ec03f */
[----:B------:R-:W-:Y:S02]  /*0550*/  VOTEU.ALL UP1, P0 ;  /* 0x00000000003f7886 */ /* 0x000fe40000020000 */
[----:B------:R-:W-:Y:S01]  /*0560*/  ULDC.64 UR10, c[0x0][0x598] ;  /* 0x00016600000a7ab9 */ /* 0x000fe20000000a00 */
[----:B------:R-:W-:Y:S01]  /*0570*/  ISETP.NE.AND P0, PT, R0, 0x3, PT ;  /* 0x000000030000780c */ /* 0x000fe20003f05270 */
[----:B------:R-:W1:Y:S02]  /*0580*/  FENCE.VIEW.ASYNC.S ;  /* 0x00000000000073c6 */ /* 0x000e640000000000 */
[----:B-1----:R1:W2:Y:S01]  /*0590*/  @!UP0 SYNCS.EXCH.64 URZ, [UR8+0x60], UR4 ;  /* 0x00006004083f85b2 */ /* 0x0022a20008000100 */
[----:B------:R-:W-:-:S02]  /*05a0*/  ISETP.NE.U32.AND P1, PT, RZ, UR10, PT ;  /* 0x0000000aff007c0c */ /* 0x000fc4000bf25070 */
[----:B------:R-:W-:Y:S02]  /*05b0*/  ISETP.EQ.OR P0, PT, R0, RZ, !P0 ;  /* 0x000000ff0000720c */ /* 0x000fe40004702670 */
[----:B------:R-:W-:Y:S02]  /*05c0*/  ISETP.NE.AND.EX P1, PT, RZ, UR11, PT, P1 ;  /* 0x0000000bff007c0c */ /* 0x000fe4000bf25310 */
[----:B------:R-:W-:-:S04]  /*05d0*/  ISETP.EQ.AND P0, PT, R8, RZ, P0 ;  /* 0x000000ff0800720c */ /* 0x000fc80000702270 */
[----:B------:R-:W-:-:S04]  /*05e0*/  SEL R16, RZ, 0x1, !P0 ;  /* 0x00000001ff107807 */ /* 0x000fc80004000000 */
[----:B------:R-:W-:Y:S01]  /*05f0*/  SEL R16, R16, 0x2, P3 ;  /* 0x0000000210107807 */ /* 0x000fe20001800000 */
[----:B------:R1:W2:Y:S01]  /*0600*/  @!UP1 SYNCS.EXCH.64 URZ, [UR8+0x68], UR4 ;  /* 0x00006804083f95b2 */ /* 0x0002a20008000100 */
[----:B------:R-:W-:Y:S01]  /*0610*/  NOP ;  /* 0x0000000000007918 */ /* 0x000fe20000000000 */
[----:B------:R1:W2:Y:S01]  /*0620*/  @!UP2 SYNCS.EXCH.64 URZ, [UR9+0x40], UR6 ;  /* 0x00004006093fa5b2 */ /* 0x0002a20008000100 */
[----:B------:R1:W2:Y:S01]  /*0630*/  @!UP3 SYNCS.EXCH.64 URZ, [UR9+0x48], UR6 ;  /* 0x00004806093fb5b2 */ /* 0x0002a20008000100 */
[----:B------:R1:W2:Y:S01]  /*0640*/  @!UP4 SYNCS.EXCH.64 URZ, [UR9+0x50], UR6 ;  /* 0x00005006093fc5b2 */ /* 0x0002a20008000100 */
[----:B------:R1:W2:Y:S01]  /*0650*/  @!UP5 SYNCS.EXCH.64 URZ, [UR9+0x58], UR6 ;  /* 0x00005806093fd5b2 */ /* 0x0002a20008000100 */
[----:B------:R-:W-:Y:S01]  /*0660*/  NOP ;  /* 0x0000000000007918 */ /* 0x000fe20000000000 */
[----:B--234-:R-:W-:Y:S06]  /*0670*/  BAR.SYNC.DEFER_BLOCKING 0x0 ;  /* 0x0000000000007b1d */ /* 0x01cfec0000010000 */
[----:B01----:R-:W-:Y:S05]  /*0680*/  @!P1 BRA `(.L_x_3) ;  /* 0x00000000001c9947 */ /* 0x003fea0003800000 */
[----:B------:R-:W0:Y:S02]  /*0690*/  LDC.64 R6, c[0x0][0x598] ;  /* 0x00016600ff067b82 */ /* 0x000e240000000a00 */
[----:B0-----:R-:W2:Y:S02]  /*06a0*/  LDG.E.64 R6, desc[UR36][R6.64] ;  /* 0x0000002406067981 */ /* 0x001ea4000c1e1b00 */
[----:B--2---:R-:W-:-:S04]  /*06b0*/  ISETP.NE.U32.AND P0, PT, R6, RZ, PT ;  /* 0x000000ff0600720c */ /* 0x004fc80003f05070 */
[----:B------:R-:W-:-:S13]  /*06c0*/  ISETP.NE.AND.EX P0, PT, R7, RZ, PT, P0 ;  /* 0x000000ff0700720c */ /* 0x000fda0003f05300 */
[----:B------:R-:W-:Y:S05]  /*06d0*/  @!P0 BRA `(.L_x_3) ;  /* 0x0000000000088947 */ /* 0x000fea0003800000 */
[----:B------:R1:W5:Y:S01]  /*06e0*/  LD.E R153, desc[UR36][R6.64] ;  /* 0x0000002406997980 */ /* 0x000362000c101900 */
[----:B------:R-:W-:Y:S05]  /*06f0*/  BRA `(.L_x_4) ;  /* 0x0000000000247947 */ /* 0x000fea0003800000 */
.L_x_3:
[----:B------:R-:W-:Y:S02]  /*0700*/  ULDC.64 UR4, c[0x0][0x588] ;  /* 0x0001620000047ab9 */ /* 0x000fe40000000a00 */
[----:B------:R-:W-:-:S04]  /*0710*/  ISETP.NE.U32.AND P0, PT, RZ, UR4, PT ;  /* 0x00000004ff007c0c */ /* 0x000fc8000bf05070 */
[----:B------:R-:W-:-:S13]  /*0720*/  ISETP.NE.AND.EX P0, PT, RZ, UR5, PT, P0 ;  /* 0x00000005ff007c0c */ /* 0x000fda000bf05300 */
[----:B------:R-:W-:Y:S05]  /*0730*/  @!P0 BRA `(.L_x_5) ;  /* 0x00000000000c8947 */ /* 0x000fea0003800000 */
[----:B------:R-:W0:Y:S02]  /*0740*/  LDC.64 R6, c[0x0][0x588] ;  /* 0x00016200ff067b82 */ /* 0x000e240000000a00 */
[----:B0-----:R0:W5:Y:S01]  /*0750*/  LDG.E R153, desc[UR36][R6.64] ;  /* 0x0000002406997981 */ /* 0x001162000c1e1900 */
[----:B------:R-:W-:Y:S05]  /*0760*/  BRA `(.L_x_4) ;  /* 0x0000000000087947 */ /* 0x000fea0003800000 */
.L_x_5:
[----:B------:R-:W-:Y:S02]  /*0770*/  ULDC UR4, c[0x0][0x580] ;  /* 0x0001600000047ab9 */ /* 0x000fe40000000800 */
[----:B------:R-:W-:-:S07]  /*0780*/  IMAD.U32 R153, RZ, RZ, UR4 ;  /* 0x00000004ff997e24 */ /* 0x000fce000f8e00ff */
.L_x_4:
[----:B------:R-:W-:Y:S02]  /*0790*/  ULDC.64 UR4, c[0x0][0x5a0] ;  /* 0x0001680000047ab9 */ /* 0x000fe40000000a00 */
[----:B------:R-:W-:-:S04]  /*07a0*/  ISETP.NE.U32.AND P0, PT, RZ, UR4, PT ;  /* 0x00000004ff007c0c */ /* 0x000fc8000bf05070 */
[----:B------:R-:W-:-:S13]  /*07b0*/  ISETP.NE.AND.EX P0, PT, RZ, UR5, PT, P0 ;  /* 0x00000005ff007c0c */ /* 0x000fda000bf05300 */
[----:B------:R-:W-:Y:S05]  /*07c0*/  @!P0 BRA `(.L_x_6) ;  /* 0x00000000001c8947 */ /* 0x000fea0003800000 */
[----:B01----:R-:W0:Y:S02]  /*07d0*/  LDC.64 R6, c[0x0][0x5a0] ;  /* 0x00016800ff067b82 */ /* 0x003e240000000a00 */
[----:B0-----:R-:W2:Y:S02]  /*07e0*/  LDG.E.64 R6, desc[UR36][R6.64] ;  /* 0x0000002406067981 */ /* 0x001ea4000c1e1b00 */
[----:B--2---:R-:W-:-:S04]  /*07f0*/  ISETP.NE.U32.AND P0, PT, R6, RZ, PT ;  /* 0x000000ff0600720c */ /* 0x004fc80003f05070 */
[----:B------:R-:W-:-:S13]  /*0800*/  ISETP.NE.AND.EX P0, PT, R7, RZ, PT, P0 ;  /* 0x000000ff0700720c */ /* 0x000fda0003f05300 */
[----:B------:R-:W-:Y:S05]  /*0810*/  @!P0 BRA `(.L_x_6) ;  /* 0x0000000000088947 */ /* 0x000fea0003800000 */
[----:B------:R3:W5:Y:S01]  /*0820*/  LD.E R152, desc[UR36][R6.64] ;  /* 0x0000002406987980 */ /* 0x000762000c101900 */
[----:B------:R-:W-:Y:S05]  /*0830*/  BRA `(.L_x_7) ;  /* 0x0000000000247947 */ /* 0x000fea0003800000 */
.L_x_6:
[----:B------:R-:W-:Y:S02]  /*0840*/  ULDC.64 UR4, c[0x0][0x590] ;  /* 0x0001640000047ab9 */ /* 0x000fe40000000a00 */
[----:B------:R-:W-:-:S04]  /*0850*/  ISETP.NE.U32.AND P0, PT, RZ, UR4, PT ;  /* 0x00000004ff007c0c */ /* 0x000fc8000bf05070 */
[----:B------:R-:W-:-:S13]  /*0860*/  ISETP.NE.AND.EX P0, PT, RZ, UR5, PT, P0 ;  /* 0x00000005ff007c0c */ /* 0x000fda000bf05300 */
[----:B------:R-:W-:Y:S05]  /*0870*/  @!P0 BRA `(.L_x_8) ;  /* 0x00000000000c8947 */ /* 0x000fea0003800000 */
[----:B01----:R-:W0:Y:S02]  /*0880*/  LDC.64 R6, c[0x0][0x590] ;  /* 0x00016400ff067b82 */ /* 0x003e240000000a00 */
[----:B0-----:R2:W5:Y:S01]  /*0890*/  LDG.E R152, desc[UR36][R6.64] ;  /* 0x0000002406987981 */ /* 0x001562000c1e1900 */
[----:B------:R-:W-:Y:S05]  /*08a0*/  BRA `(.L_x_7) ;  /* 0x0000000000087947 */ /* 0x000fea0003800000 */
.L_x_8:
[----:B------:R-:W-:Y:S02]  /*08b0*/  ULDC UR4, c[0x0][0x584] ;  /* 0x0001610000047ab9 */ /* 0x000fe40000000800 */
[----:B------:R-:W-:-:S07]  /*08c0*/  IMAD.U32 R152, RZ, RZ, UR4 ;  /* 0x00000004ff987e24 */ /* 0x000fce000f8e00ff */
.L_x_7:
[----:B------:R-:W4:Y:S01]  /*08d0*/  LDC R2, c[0x0][0x65c] ;  /* 0x00019700ff027b82 */ /* 0x000f220000000800 */
[----:B------:R-:W4:Y:S01]  /*08e0*/  S2R R14, SR_CTAID.Y ;  /* 0x00000000000e7919 */ /* 0x000f220000002600 */
[----:B------:R-:W-:Y:S01]  /*08f0*/  ULDC UR6, c[0x0][0x28c] ;  /* 0x0000a30000067ab9 */ /* 0x000fe20000000800 */
[----:B------:R-:W-:Y:S01]  /*0900*/  ISETP.NE.AND P0, PT, R8, 0x2, PT ;  /* 0x000000020800780c */ /* 0x000fe20003f05270 */
[----:B------:R-:W-:Y:S01]  /*0910*/  UIADD3 UR6, UR6, 0x1f, URZ ;  /* 0x0000001f06067890 */ /* 0x000fe2000fffe03f */
[----:B0123--:R-:W0:Y:S01]  /*0920*/  S2R R6, SR_CTAID.X ;  /* 0x0000000000067919 */ /* 0x00fe220000002500 */
[----:B------:R-:W-:Y:S01]  /*0930*/  IMAD.MOV.U32 R7, RZ, RZ, RZ ;  /* 0x000000ffff077224 */ /* 0x000fe200078e00ff */
[----:B------:R-:W-:Y:S01]  /*0940*/  UMOV UR39, URZ ;  /* 0x0000003f00277c82 */ /* 0x000fe20008000000 */
[----:B------:R-:W-:Y:S01]  /*0950*/  USHF.R.S32.HI UR7, URZ, 0x1f, UR6 ;  /* 0x0000001f3f077899 */ /* 0x000fe20008011406 */
[----:B------:R-:W-:Y:S01]  /*0960*/  UMOV UR38, URZ ;  /* 0x0000003f00267c82 */ /* 0x000fe20008000000 */
[----:B------:R-:W-:-:S02]  /*0970*/  ULDC.64 UR8, c[0x0][0x650] ;  /* 0x0001940000087ab9 */ /* 0x000fc40000000a00 */
[----:B------:R-:W-:-:S04]  /*0980*/  ULEA.HI UR7, UR7, UR6, URZ, 0x5 ;  /* 0x0000000607077291 */ /* 0x000fc8000f8f283f */
[----:B------:R-:W-:Y:S01]  /*0990*/  USHF.R.S32.HI UR40, URZ, 0x5, UR7 ;  /* 0x000000053f287899 */ /* 0x000fe20008011407 */
[----:B----4-:R-:W-:-:S13]  /*09a0*/  ISETP.NE.AND P1, PT, R2, 0x1, PT ;  /* 0x000000010200780c */ /* 0x010fda0003f25270 */
[----:B------:R-:W0:Y:S01]  /*09b0*/  @P1 LDC R19, c[0x0][0x10] ;  /* 0x00000400ff131b82 */ /* 0x000e220000000800 */
[----:B------:R-:W-:Y:S02]  /*09c0*/  @P1 IMAD.MOV.U32 R8, RZ, RZ, R14 ;  /* 0x000000ffff081224 */ /* 0x000fe400078e000e */
[----:B------:R-:W-:Y:S02]  /*09d0*/  @P1 IMAD.MOV.U32 R9, RZ, RZ, RZ ;  /* 0x000000ffff091224 */ /* 0x000fe400078e00ff */
[----:B------:R-:W-:-:S03]  /*09e0*/  @P1 IMAD.MOV.U32 R17, RZ, RZ, RZ ;  /* 0x000000ffff111224 */ /* 0x000fc600078e00ff */
[----:B------:R-:W1:Y:S01]  /*09f0*/  @!P1 LDC R11, c[0x0][0xc] ;  /* 0x00000300ff0b9b82 */ /* 0x000e620000000800 */
[----:B------:R-:W-:Y:S01]  /*0a00*/  ULDC UR4, c[0x0][0xc] ;  /* 0x0000030000047ab9 */ /* 0x000fe20000000800 */
[----:B------:R-:W-:Y:S02]  /*0a10*/  ULDC UR5, c[0x0][0x10] ;  /* 0x0000040000057ab9 */ /* 0x000fe40000000800 */
[----:B------:R-:W-:-:S04]  /*0a20*/  UIMAD.WIDE.U32 UR4, UR4, UR5, URZ ;  /* 0x00000005040472a5 */ /* 0x000fc8000f8e003f */
[----:B------:R-:W2:Y:S01]  /*0a30*/  LDC R2, c[0x0][0x14] ;  /* 0x00000500ff027b82 */ /* 0x000ea20000000800 */
[----:B0-----:R-:W-:-:S04]  /*0a40*/  @P1 IMAD.WIDE.U32 R18, R6, R19, R8 ;  /* 0x0000001306121225 */ /* 0x001fc800078e0008 */
[----:B------:R-:W-:Y:S02]  /*0a50*/  @P1 IMAD.IADD R17, R19, 0x1, R17 ;  /* 0x0000000113111824 */ /* 0x000fe400078e0211 */
[----:B-1----:R-:W-:-:S04]  /*0a60*/  @!P1 IMAD.WIDE.U32 R8, R11, R14, R6 ;  /* 0x0000000e0b089225 */ /* 0x002fc800078e0006 */
[----:B------:R-:W-:Y:S02]  /*0a70*/  @!P1 IMAD.MOV.U32 R18, RZ, RZ, R8 ;  /* 0x000000ffff129224 */ /* 0x000fe400078e0008 */
[----:B------:R-:W-:Y:S02]  /*0a80*/  @!P1 IMAD.MOV.U32 R17, RZ, RZ, R9 ;  /* 0x000000ffff119224 */ /* 0x000fe400078e0009 */
[----:B--2---:R-:W-:-:S04]  /*0a90*/  IMAD.WIDE.U32 R12, R2, UR4, RZ ;  /* 0x00000004020c7c25 */ /* 0x004fc8000f8e00ff */
[----:B------:R-:W-:Y:S01]  /*0aa0*/  IMAD R23, R2, UR5, RZ ;  /* 0x0000000502177c24 */ /* 0x000fe2000f8e02ff */
[----:B------:R0:W-:Y:S03]  /*0ab0*/  STL.64 [R1], R12 ;  /* 0x0000000c01007387 */ /* 0x0001e60000100a00 */
[----:B------:R-:W-:Y:S01]  /*0ac0*/  IMAD.IADD R23, R13, 0x1, R23 ;  /* 0x000000010d177824 */ /* 0x000fe200078e0217 */
[----:B------:R-:W-:Y:S06]  /*0ad0*/  @P0 BRA `(.L_x_9) ;  /* 0x0000000000200947 */ /* 0x000fec0003800000 */
[----:B------:R-:W-:Y:S01]  /*0ae0*/  UISETP.GE.U32.AND UP0, UPT, UR40, 0x3, UPT ;  /* 0x000000032800788c */ /* 0x000fe2000bf06070 */
[----:B------:R-:W-:Y:S01]  /*0af0*/  IADD3 R18, P0, R18, R12, RZ ;  /* 0x0000000c12127210 */ /* 0x000fe20007f1e0ff */
[----:B------:R-:W-:Y:S01]  /*0b00*/  UIMAD.WIDE.U32 UR4, UR40, -0x55555555, URZ ;  /* 0xaaaaaaab280478a5 */ /* 0x000fe2000f8e003f */
[----:B------:R-:W-:-:S03]  /*0b10*/  UMOV UR38, URZ ;  /* 0x0000003f00267c82 */ /* 0x000fc60008000000 */
[----:B------:R-:W-:Y:S01]  /*0b20*/  USHF.R.U32.HI UR4, URZ, 0x1, UR5 ;  /* 0x000000013f047899 */ /* 0x000fe20008011605 */
[----:B------:R-:W-:-:S03]  /*0b30*/  IMAD.X R17, R23, 0x1, R17, P0 ;  /* 0x0000000117117824 */ /* 0x000fc600000e0611 */
[----:B------:R-:W-:Y:S02]  /*0b40*/  UIMAD UR39, UR4, -0x3, UR40 ;  /* 0xfffffffd042778a4 */ /* 0x000fe4000f8e0228 */
[----:B------:R-:W-:-:S12]  /*0b50*/  @UP0 ULOP3.LUT UR38, UR4, 0x1, URZ, 0xc0, !UPT ;  /* 0x0000000104260892 */ /* 0x000fd8000f8ec03f */
.L_x_9:
[----:B------:R-:W-:Y:S01]  /*0b60*/  ISETP.GE.U32.AND P0, PT, R18, UR8, PT ;  /* 0x0000000812007c0c */ /* 0x000fe2000bf06070 */
[----:B------:R-:W-:Y:S01]  /*0b70*/  IMAD.MOV.U32 R19, RZ, RZ, -0x1 ;  /* 0xffffffffff137424 */ /* 0x000fe200078e00ff */
[----:B------:R-:W-:Y:S01]  /*0b80*/  PRMT R8, RZ, 0x7610, R8 ;  /* 0x00007610ff087816 */ /* 0x000fe20000000008 */
[----:B------:R-:W-:Y:S01]  /*0b90*/  IMAD.MOV.U32 R22, RZ, RZ, -0x1 ;  /* 0xffffffffff167424 */ /* 0x000fe200078e00ff */
[----:B------:R-:W-:Y:S01]  /*0ba0*/  ISETP.GE.U32.AND.EX P0, PT, R17, UR9, PT, P0 ;  /* 0x0000000911007c0c */ /* 0x000fe2000bf06100 */
[----:B------:R-:W-:-:S12]  /*0bb0*/  IMAD.MOV.U32 R2, RZ, RZ, -0x1 ;  /* 0xffffffffff027424 */ /* 0x000fd800078e00ff */
[----:B------:R-:W-:Y:S05]  /*0bc0*/  @P0 BRA `(.L_x_10) ;  /* 0x00000004005c0947 */ /* 0x000fea0003800000 */
[----:B------:R-:W1:Y:S01]  /*0bd0*/  LDC.64 R20, c[0x0][0x628] ;  /* 0x00018a00ff147b82 */ /* 0x000e620000000a00 */
[----:B------:R-:W-:Y:S02]  /*0be0*/  IMAD.MOV.U32 R8, RZ, RZ, R18 ;  /* 0x000000ffff087224 */ /* 0x000fe400078e0012 */
[----:B------:R-:W-:-:S05]  /*0bf0*/  IMAD.MOV.U32 R9, RZ, RZ, R17 ;  /* 0x000000ffff097224 */ /* 0x000fca00078e0011 */
[----:B------:R-:W2:Y:S08]  /*0c00*/  LDC R2, c[0x0][0x630] ;  /* 0x00018c00ff027b82 */ /* 0x000eb00000000800 */
[----:B------:R-:W3:Y:S01]  /*0c10*/  LDC.64 R24, c[0x0][0x620] ;  /* 0x00018800ff187b82 */ /* 0x000ee20000000a00 */
[----:B-1----:R-:W-:-:S04]  /*0c20*/  ISETP.NE.U32.AND P0, PT, R20, RZ, PT ;  /* 0x000000ff1400720c */ /* 0x002fc80003f05070 */
[----:B------:R-:W-:-:S13]  /*0c30*/  ISETP.NE.AND.EX P0, PT, R21, RZ, PT, P0 ;  /* 0x000000ff1500720c */ /* 0x000fda0003f05300 */
[----:B--23--:R-:W-:Y:S05]  /*0c40*/  @!P0 BRA `(.L_x_11) ;  /* 0x0000000000288947 */ /* 0x00cfea0003800000 */
[----:B0-----:R-:W0:Y:S02]  /*0c50*/  LDC R13, c[0x0][0x634] ;  /* 0x00018d00ff0d7b82 */ /* 0x001e240000000800 */
[----:B0-----:R-:W-:-:S05]  /*0c60*/  IADD3 R13, P0, R18, R13, RZ ;  /* 0x0000000d120d7210 */ /* 0x001fca0007f1e0ff */
[----:B------:R-:W-:-:S04]  /*0c70*/  IMAD.X R15, RZ, RZ, R17, P0 ;  /* 0x000000ffff0f7224 */ /* 0x000fc800000e0611 */
[----:B------:R-:W-:-:S04]  /*0c80*/  IMAD.WIDE.U32 R8, R15, R20, RZ ;  /* 0x000000140f087225 */ /* 0x000fc800078e00ff */
[----:B------:R-:W-:-:S04]  /*0c90*/  IMAD.WIDE.U32 R10, P0, R13, R21, R8 ;  /* 0x000000150d0a7225 */ /* 0x000fc80007800008 */
[----:B------:R-:W-:-:S04]  /*0ca0*/  IMAD.WIDE.U32 R8, R13, R20, RZ ;  /* 0x000000140d087225 */ /* 0x000fc800078e00ff */
[----:B------:R-:W-:Y:S01]  /*0cb0*/  IMAD.X R13, RZ, RZ, RZ, P0 ;  /* 0x000000ffff0d7224 */ /* 0x000fe200000e06ff */
[----:B------:R-:W-:Y:S01]  /*0cc0*/  IADD3 RZ, P0, R9, R10, RZ ;  /* 0x0000000a09ff7210 */ /* 0x000fe20007f1e0ff */
[----:B------:R-:W-:-:S04]  /*0cd0*/  IMAD.MOV.U32 R12, RZ, RZ, R11 ;  /* 0x000000ffff0c7224 */ /* 0x000fc800078e000b */
[----:B------:R-:W-:-:S08]  /*0ce0*/  IMAD.WIDE.U32.X R8, R15, R21, R12, P0 ;  /* 0x000000150f087225 */ /* 0x000fd000000e040c */
.L_x_11:
[-CC-:B------:R-:W-:Y:S01]  /*0cf0*/  SHF.R.U64 R31, R8, R2.reuse, R9.reuse ;  /* 0x00000002081f7219 */ /* 0x180fe20000001209 */
[----:B0-----:R-:W0:Y:S01]  /*0d00*/  LDC R12, c[0x0][0x618] ;  /* 0x00018600ff0c7b82 */ /* 0x001e220000000800 */
[----:B------:R-:W-:Y:S01]  /*0d10*/  SHF.R.U32.HI R7, RZ, R2, R9 ;  /* 0x00000002ff077219 */ /* 0x000fe20000011609 */
[----:B------:R-:W-:Y:S01]  /*0d20*/  ULDC UR4, c[0x0][0x150] ;  /* 0x0000540000047ab9 */ /* 0x000fe20000000800 */
[----:B------:R-:W-:Y:S01]  /*0d30*/  IADD3 R11, P0, RZ, -R31, RZ ;  /* 0x8000001fff0b7210 */ /* 0x000fe20007f1e0ff */
[----:B------:R-:W-:Y:S01]  /*0d40*/  IMAD.MOV.U32 R19, RZ, RZ, R17 ;  /* 0x000000ffff137224 */ /* 0x000fe200078e0011 */
[----:B------:R-:W-:-:S03]  /*0d50*/  I2FP.F32.U32 R2, R6 ;  /* 0x0000000600027245 */ /* 0x000fc60000201000 */
[----:B------:R-:W1:Y:S01]  /*0d60*/  LDC.64 R26, c[0x0][0x640] ;  /* 0x00019000ff1a7b82 */ /* 0x000e620000000a00 */
[----:B------:R-:W-:Y:S02]  /*0d70*/  IMAD.X R13, RZ, RZ, ~R7, P0 ;  /* 0x000000ffff0d7224 */ /* 0x000fe400000e0e07 */
[----:B------:R-:W-:Y:S01]  /*0d80*/  FMUL R2, R2, UR4 ;  /* 0x0000000402027c20 */ /* 0x000fe20008400000 */
[----:B------:R-:W-:Y:S01]  /*0d90*/  IMAD.WIDE.U32 R8, R11, R24, R18 ;  /* 0x000000180b087225 */ /* 0x000fe200078e0012 */
[----:B------:R-:W-:-:S03]  /*0da0*/  ULDC UR4, c[0x0][0x154] ;  /* 0x0000550000047ab9 */ /* 0x000fc60000000800 */
[----:B------:R-:W-:Y:S01]  /*0db0*/  IMAD R10, R13, R24, RZ ;  /* 0x000000180d0a7224 */ /* 0x000fe200078e02ff */
[----:B------:R-:W2:Y:S01]  /*0dc0*/  LDC R7, c[0x0][0x144] ;  /* 0x00005100ff077b82 */ /* 0x000ea20000000800 */
[----:B------:R-:W3:Y:S02]  /*0dd0*/  F2I.U32.TRUNC.NTZ R2, R2 ;  /* 0x0000000200027305 */ /* 0x000ee4000020f000 */
[----:B------:R-:W-:-:S04]  /*0de0*/  IMAD R11, R11, R25, R10 ;  /* 0x000000190b0b7224 */ /* 0x000fc800078e020a */
[----:B------:R-:W-:Y:S01]  /*0df0*/  IMAD.IADD R9, R9, 0x1, R11 ;  /* 0x0000000109097824 */ /* 0x000fe200078e020b */
[----:B------:R-:W4:Y:S01]  /*0e00*/  LDC R22, c[0x0][0x608] ;  /* 0x00018200ff167b82 */ /* 0x000f220000000800 */
[----:B------:R-:W-:-:S03]  /*0e10*/  IMAD.MOV.U32 R11, RZ, RZ, -0x1 ;  /* 0xffffffffff0b7424 */ /* 0x000fc600078e00ff */
[--C-:B0-----:R-:W-:Y:S02]  /*0e20*/  SHF.R.U64 R20, R8, R12, R9.reuse ;  /* 0x0000000c08147219 */ /* 0x101fe40000001209 */
[----:B------:R-:W-:Y:S02]  /*0e30*/  I2FP.F32.U32 R8, R14 ;  /* 0x0000000e00087245 */ /* 0x000fe40000201000 */
[----:B------:R-:W0:Y:S01]  /*0e40*/  LDC R24, c[0x0][0x658] ;  /* 0x00019600ff187b82 */ /* 0x000e220000000800 */
[----:B-1----:R-:W-:Y:S01]  /*0e50*/  ISETP.NE.U32.AND P0, PT, R26, RZ, PT ;  /* 0x000000ff1a00720c */ /* 0x002fe20003f05070 */
[----:B---3--:R-:W-:Y:S02]  /*0e60*/  IMAD.MOV R10, RZ, RZ, -R2 ;  /* 0x000000ffff0a7224 */ /* 0x008fe400078e0a02 */
[----:B------:R-:W-:Y:S01]  /*0e70*/  FMUL R8, R8, UR4 ;  /* 0x0000000408087c20 */ /* 0x000fe20008400000 */
[----:B------:R-:W-:Y:S02]  /*0e80*/  SHF.R.U32.HI R9, RZ, R12, R9 ;  /* 0x0000000cff097219 */ /* 0x000fe40000011609 */
[----:B------:R-:W-:Y:S01]  /*0e90*/  ISETP.NE.AND.EX P0, PT, R27, RZ, PT, P0 ;  /* 0x000000ff1b00720c */ /* 0x000fe20003f05300 */
[----:B------:R1:W3:Y:S01]  /*0ea0*/  F2I.U32.TRUNC.NTZ R15, R8 ;  /* 0x00000008000f7305 */ /* 0x0002e2000020f000 */
[----:B------:R-:W1:Y:S01]  /*0eb0*/  LDC R19, c[0x0][0x148] ;  /* 0x00005200ff137b82 */ /* 0x000e620000000800 */
[----:B--2---:R-:W-:-:S07]  /*0ec0*/  IMAD R2, R7, R10, R6 ;  /* 0x0000000a07027224 */ /* 0x004fce00078e0206 */
[----:B------:R-:W2:Y:S01]  /*0ed0*/  LDC R25, c[0x0][0x600] ;  /* 0x00018000ff197b82 */ /* 0x000ea20000000800 */
[-CC-:B----4-:R-:W-:Y:S02]  /*0ee0*/  SHF.R.U64 R32, R20, R22.reuse, R9.reuse ;  /* 0x0000001614207219 */ /* 0x190fe40000001209 */
[----:B------:R-:W-:Y:S01]  /*0ef0*/  SHF.R.U32.HI R7, RZ, R22, R9 ;  /* 0x00000016ff077219 */ /* 0x000fe20000011609 */
[----:B------:R-:W-:-:S04]  /*0f00*/  IMAD.MOV.U32 R9, RZ, RZ, 0x1 ;  /* 0x00000001ff097424 */ /* 0x000fc800078e00ff */
[----:B------:R-:W4:Y:S01]  /*0f10*/  LDC R28, c[0x0][0x648] ;  /* 0x00019200ff1c7b82 */ /* 0x000f220000000800 */
[-C--:B0-----:R-:W-:Y:S02]  /*0f20*/  SHF.L.U32 R6, R11, R24.reuse, RZ ;  /* 0x000000180b067219 */ /* 0x081fe400000006ff */
[--C-:B------:R-:W-:Y:S02]  /*0f30*/  SHF.R.U64 R22, R32, R24, R7.reuse ;  /* 0x0000001820167219 */ /* 0x100fe40000001207 */
[----:B------:R-:W-:Y:S02]  /*0f40*/  LOP3.LUT R13, RZ, R6, RZ, 0x33, !PT ;  /* 0x00000006ff0d7212 */ /* 0x000fe400078e33ff */
[-C--:B------:R-:W-:Y:S01]  /*0f50*/  SHF.R.U32.HI R7, RZ, R24.reuse, R7 ;  /* 0x00000018ff077219 */ /* 0x080fe20000011607 */
[----:B------:R-:W0:Y:S01]  /*0f60*/  LDC R29, c[0x0][0x638] ;  /* 0x00018e00ff1d7b82 */ /* 0x000e220000000800 */
[----:B------:R-:W-:Y:S01]  /*0f70*/  SHF.L.U32 R12, R9, R24, RZ ;  /* 0x00000018090c7219 */ /* 0x000fe200000006ff */
[----:B------:R-:W-:-:S06]  /*0f80*/  IMAD.MOV.U32 R6, RZ, RZ, R22 ;  /* 0x000000ffff067224 */ /* 0x000fcc00078e0016 */
[----:B------:R-:W0:Y:S01]  /*0f90*/  LDC R30, c[0x0][0x610] ;  /* 0x00018400ff1e7b82 */ /* 0x000e220000000800 */
[----:B-1-3--:R-:W-:Y:S05]  /*0fa0*/  @!P0 BRA `(.L_x_12) ;  /* 0x0000000000288947 */ /* 0x00afea0003800000 */
[----:B------:R-:W1:Y:S02]  /*0fb0*/  LDC R11, c[0x0][0x64c] ;  /* 0x00019300ff0b7b82 */ /* 0x000e640000000800 */
[----:B-1----:R-:W-:-:S05]  /*0fc0*/  IADD3 R11, P0, R22, R11, RZ ;  /* 0x0000000b160b7210 */ /* 0x002fca0007f1e0ff */
        /* <DEDUP_REMOVED lines=8> */
.L_x_12:
[----:B----4-:R-:W-:Y:S01]  /*1050*/  SHF.R.U64 R6, R6, R28, R7 ;  /* 0x0000001c06067219 */ /* 0x010fe20000001207 */
[----:B--2---:R-:W-:Y:S01]  /*1060*/  VIADD R7, R25, 0xffffffff ;  /* 0xffffffff19077836 */ /* 0x004fe20000000000 */
[----:B------:R-:W-:Y:S01]  /*1070*/  LOP3.LUT R13, R32, R13, RZ, 0xc0, !PT ;  /* 0x0000000d200d7212 */ /* 0x000fe200078ec0ff */
[----:B------:R-:W-:Y:S02]  /*1080*/  IMAD.MOV R15, RZ, RZ, -R15 ;  /* 0x000000ffff0f7224 */ /* 0x000fe400078e0a0f */
[----:B------:R-:W-:Y:S01]  /*1090*/  IMAD.MOV R8, RZ, RZ, -R6 ;  /* 0x000000ffff087224 */ /* 0x000fe200078e0a06 */
[----:B------:R-:W-:Y:S01]  /*10a0*/  LOP3.LUT R7, R20, R7, RZ, 0xc0, !PT ;  /* 0x0000000714077212 */ /* 0x000fe200078ec0ff */
[----:B------:R-:W-:Y:S02]  /*10b0*/  IMAD R13, R12, R6, R13 ;  /* 0x000000060c0d7224 */ /* 0x000fe400078e020d */
[----:B------:R-:W-:Y:S02]  /*10c0*/  @P1 IMAD R2, R19, R15, R14 ;  /* 0x0000000f13021224 */ /* 0x000fe400078e020e */
[----:B0-----:R-:W-:-:S02]  /*10d0*/  IMAD R6, R8, R29, R22 ;  /* 0x0000001d08067224 */ /* 0x001fc400078e0216 */
[----:B------:R-:W-:Y:S02]  /*10e0*/  IMAD R2, R13, R30, R2 ;  /* 0x0000001e0d027224 */ /* 0x000fe400078e0202 */
[----:B------:R-:W-:Y:S02]  /*10f0*/  IMAD R19, R6, R25, R7 ;  /* 0x0000001906137224 */ /* 0x000fe400078e0207 */
[----:B------:R-:W-:-:S03]  /*1100*/  IMAD.MOV.U32 R8, RZ, RZ, 0x1 ;  /* 0x00000001ff087424 */ /* 0x000fc600078e00ff */
[----:B------:R-:W-:Y:S02]  /*1110*/  SEL R22, R19, R2, !P1 ;  /* 0x0000000213167207 */ /* 0x000fe40004800000 */
[----:B------:R-:W-:Y:S01]  /*1120*/  SEL R19, R2, R19, !P1 ;  /* 0x0000001302137207 */ /* 0x000fe20004800000 */
[----:B------:R-:W-:-:S07]  /*1130*/  IMAD.MOV.U32 R2, RZ, RZ, R31 ;  /* 0x000000ffff027224 */ /* 0x000fce00078e001f */
.L_x_10:
[----:B------:R-:W-:Y:S05]  /*1140*/  @!P2 BRA `(.L_x_13) ;  /* 0x0000008c00f4a947 */ /* 0x000fea0003800000 */
[----:B------:R-:W-:-:S13]  /*1150*/  ISETP.GT.U32.AND P0, PT, R33, 0x1, PT ;  /* 0x000000012100780c */ /* 0x000fda0003f04070 */
[----:B------:R-:W-:Y:S05]  /*1160*/  @P0 EXIT ;  /* 0x000000000000094d */ /* 0x000fea0003800000 */
.L_x_14:
[----:B------:R-:W-:-:S08]  /*1170*/  NOP ;  /* 0x0000000000007918 */ /* 0x000fd00000000000 */
[----:B------:R-:W1:Y:S02]  /*1180*/  USETMAXREG.TRY_ALLOC.CTAPOOL UP0, 0xe8 ;  /* 0x000000e8000079c8 */ /* 0x000e640008000600 */
[----:B-1----:R-:W-:-:S13]  /*1190*/  PLOP3.LUT P0, PT, PT, PT, UP0, 0x80, 0x0 ;  /* 0x000000000000781c */ /* 0x002fda0003f0f008 */
[----:B------:R-:W-:Y:S05]  /*11a0*/  @!P0 BRA `(.L_x_14) ;  /* 0xfffffffc00f08947 */ /* 0x000fea000383ffff */
[----:B------:R-:W-:-:S13]  /*11b0*/  LOP3.LUT P0, RZ, R8, 0xff, RZ, 0xc0, !PT ;  /* 0x000000ff08ff7812 */ /* 0x000fda000780c0ff */
[----:B------:R-:W-:Y:S05]  /*11c0*/  @!P0 EXIT ;  /* 0x000000000000894d */ /* 0x000fea0003800000 */
[----:B------:R-:W1:Y:S01]  /*11d0*/  S2UR UR4, SR_CgaCtaId ;  /* 0x00000000000479c3 */ /* 0x000e620000008800 */
[----:B------:R-:W-:Y:S01]  /*11e0*/  VIADD R6, R5, 0xffffffff ;  /* 0xffffffff05067836 */ /* 0x000fe20000000000 */
[----:B------:R-:W-:Y:S01]  /*11f0*/  SHF.R.S32.HI R0, RZ, 0x1f, R3 ;  /* 0x0000001fff007819 */ /* 0x000fe20000011403 */
[----:B------:R-:W-:Y:S01]  /*1200*/  UMOV UR41, 0x400 ;  /* 0x0000040000297882 */ /* 0x000fe20000000000 */
[----:B------:R-:W-:Y:S01]  /*1210*/  UISETP.LT.AND UP0, UPT, UR40, 0x1, UPT ;  /* 0x000000012800788c */ /* 0x000fe2000bf01270 */
[----:B------:R-:W-:Y:S01]  /*1220*/  LOP3.LUT R172, R16, 0x1, RZ, 0xfc, !PT ;  /* 0x0000000110ac7812 */ /* 0x000fe200078efcff */
[----:B------:R-:W-:Y:S01]  /*1230*/  USHF.L.U32 UR44, UR40, 0x1, URZ ;  /* 0x00000001282c7899 */ /* 0x000fe2000800063f */
[----:B------:R-:W-:Y:S01]  /*1240*/  R2UR UR42, R6 ;  /* 0x00000000062a72ca */ /* 0x000fe200000e0000 */
[----:B------:R-:W-:Y:S01]  /*1250*/  USEL UR43, UR40, 0x1, UP0 ;  /* 0x00000001282b7887 */ /* 0x000fe20008000000 */
[CC--:B------:R-:W-:Y:S02]  /*1260*/  LEA.HI R4, R0.reuse, R3.reuse, RZ, 0x2 ;  /* 0x0000000300047211 */ /* 0x0c0fe400078f10ff */
[----:B------:R-:W-:Y:S01]  /*1270*/  LEA.HI R0, R0, R3, RZ, 0x5 ;  /* 0x0000000300007211 */ /* 0x000fe200078f28ff */
[----:B------:R-:W-:Y:S01]  /*1280*/  UIADD3 UR43, -UR43, UR40, URZ ;  /* 0x000000282b2b7290 */ /* 0x000fe2000fffe13f */
[----:B------:R-:W-:-:S02]  /*1290*/  SHF.R.S32.HI R154, RZ, 0x2, R4 ;  /* 0x00000002ff9a7819 */ /* 0x000fc40000011404 */
[----:B------:R-:W-:Y:S02]  /*12a0*/  SHF.R.S32.HI R5, RZ, 0x1f, R4 ;  /* 0x0000001fff057819 */ /* 0x000fe40000011404 */
[----:B------:R-:W-:Y:S02]  /*12b0*/  LOP3.LUT R156, R4, 0xfffffffc, RZ, 0xc0, !PT ;  /* 0xfffffffc049c7812 */ /* 0x000fe400078ec0ff */
[----:B------:R-:W-:Y:S01]  /*12c0*/  LEA.HI R5, R5, R154, RZ, 0x3 ;  /* 0x0000009a05057211 */ /* 0x000fe200078f18ff */
[----:B------:R-:W-:Y:S01]  /*12d0*/  USHF.L.U32 UR42, UR42, 0x3, URZ ;  /* 0x000000032a2a7899 */ /* 0x000fe2000800063f */
[----:B------:R-:W-:Y:S01]  /*12e0*/  ISETP.NE.AND P0, PT, R6, RZ, PT ;  /* 0x000000ff0600720c */ /* 0x000fe20003f05270 */
[----:B------:R-:W-:Y:S01]  /*12f0*/  IMAD.IADD R156, R3, 0x1, -R156 ;  /* 0x00000001039c7824 */ /* 0x000fe200078e0a9c */
[----:B------:R-:W-:Y:S01]  /*1300*/  LOP3.LUT R5, R5, 0xfffffff8, RZ, 0xc0, !PT ;  /* 0xfffffff805057812 */ /* 0x000fe200078ec0ff */
[----:B-1----:R-:W-:Y:S01]  /*1310*/  ULEA UR41, UR4, UR41, 0x18 ;  /* 0x0000002904297291 */ /* 0x002fe2000f8ec03f */
[----:B------:R-:W-:Y:S01]  /*1320*/  SEL R173, RZ, 0x1, P0 ;  /* 0x00000001ffad7807 */ /* 0x000fe20000000000 */
[----:B------:R-:W-:Y:S01]  /*1330*/  IMAD.U32 R158, RZ, RZ, UR42 ;  /* 0x0000002aff9e7e24 */ /* 0x000fe2000f8e00ff */
[----:B------:R-:W-:Y:S01]  /*1340*/  ULDC UR4, c[0x0][0x284] ;  /* 0x0000a10000047ab9 */ /* 0x000fe20000000800 */
[----:B------:R-:W-:Y:S01]  /*1350*/  IMAD.IADD R154, R154, 0x1, -R5 ;  /* 0x000000019a9a7824 */ /* 0x000fe200078e0a05 */
[----:B------:R-:W-:Y:S01]  /*1360*/  UIADD3 UR45, UR41, 0x40, URZ ;  /* 0x00000040292d7890 */ /* 0x000fe2000fffe03f */
[----:B------:R-:W-:-:S02]  /*1370*/  SHF.R.S32.HI R5, RZ, 0x5, R0 ;  /* 0x00000005ff057819 */ /* 0x000fc40000011400 */
[C---:B------:R-:W-:Y:S02]  /*1380*/  LOP3.LUT R160, R158.reuse, 0x8, RZ, 0xc0, !PT ;  /* 0x000000089ea07812 */ /* 0x040fe400078ec0ff */
[--C-:B------:R-:W-:Y:S01]  /*1390*/  SHF.R.S32.HI R155, RZ, 0x1f, R154.reuse ;  /* 0x0000001fff9b7819 */ /* 0x100fe2000001149a */
[C-C-:B------:R-:W-:Y:S01]  /*13a0*/  IMAD R161, R5.reuse, -0x10, -R154.reuse ;  /* 0xfffffff005a17824 */ /* 0x140fe200078e0a9a */
[----:B------:R-:W-:Y:S01]  /*13b0*/  LOP3.LUT R158, R158, 0x8, RZ, 0xc, !PT ;  /* 0x000000089e9e7812 */ /* 0x000fe200078e0cff */
[----:B------:R-:W-:Y:S01]  /*13c0*/  IMAD.U32 R157, RZ, RZ, UR45 ;  /* 0x0000002dff9d7e24 */ /* 0x000fe2000f8e00ff */
[----:B------:R-:W-:Y:S01]  /*13d0*/  LOP3.LUT R160, R160, 0x18, RZ, 0x3c, !PT ;  /* 0x00000018a0a07812 */ /* 0x000fe200078e3cff */
[----:B------:R-:W-:-:S04]  /*13e0*/  IMAD.WIDE R154, R5, 0x10, R154 ;  /* 0x00000010059a7825 */ /* 0x000fc800078e029a */
[----:B------:R-:W-:Y:S02]  /*13f0*/  VIADD R159, R157, UR42 ;  /* 0x0000002a9d9f7c36 */ /* 0x000fe40008000000 */
[----:B------:R-:W-:-:S07]  /*1400*/  VIADD R161, R161, UR4 ;  /* 0x00000004a1a17c36 */ /* 0x000fce0008000000 */
.L_x_290:
[----:B------:R-:W-:Y:S01]  /*1410*/  SHF.L.U32 R0, R173, 0x1f, RZ ;  /* 0x0000001fad007819 */ /* 0x000fe200000006ff */
[----:B------:R-:W-:Y:S02]  /*1420*/  ULDC UR4, c[0x0][0x28c] ;  /* 0x0000a30000047ab9 */ /* 0x000fe40000000800 */
[----:B------:R-:W-:Y:S01]  /*1430*/  ISETP.LT.AND P1, PT, RZ, UR4, PT ;  /* 0x00000004ff007c0c */ /* 0x000fe2000bf21270 */
[----:B------:R-:W1:Y:S02]  /*1440*/  SYNCS.PHASECHK.TRANS64.TRYWAIT P0, [R157+UR42], R0 ;  /* 0x000000009d0075a7 */ /* 0x000e64000800016a */
[----:B-1-34-:R-:W-:Y:S10]  /*1450*/  @!P0 BRA `(.L_x_15) ;  /* 0x0000009c00048947 */ /* 0x01aff40003800000 */
.L_x_311:
[----:B------:R-:W-:Y:S05]  /*1460*/  @P1 BRA `(.L_x_16) ;  /* 0x0000000000401947 */ /* 0x000fea0003800000 */
[----:B-1----:R-:W-:Y:S01]  /*1470*/  MOV R0, 0x0 ;  /* 0x0000000000007802 */ /* 0x002fe20000000f00 */
[----:B------:R-:W-:Y:S01]  /*1480*/  ULDC.64 UR4, c[0x4][0x68] ;  /* 0x01001a0000047ab9 */ /* 0x000fe20000000a00 */
[----:B------:R-:W-:Y:S01]  /*1490*/  ULDC.64 UR6, c[0x4][0x8] ;  /* 0x0100020000067ab9 */ /* 0x000fe20000000a00 */
[----:B------:R-:W-:Y:S01]  /*14a0*/  IMAD.U32 R4, RZ, RZ, UR4 ;  /* 0x00000004ff047e24 */ /* 0x000fe2000f8e00ff */
[----:B------:R1:W2:Y:S01]  /*14b0*/  LDC.64 R14, c[0x4][R0] ;  /* 0x01000000000e7b82 */ /* 0x0002a20000000a00 */
[----:B------:R-:W-:Y:S01]  /*14c0*/  IMAD.U32 R5, RZ, RZ, UR5 ;  /* 0x00000005ff057e24 */ /* 0x000fe2000f8e00ff */
[----:B------:R-:W-:Y:S01]  /*14d0*/  ULDC.64 UR4, c[0x4][0x70] ;  /* 0x01001c0000047ab9 */ /* 0x000fe20000000a00 */
[----:B------:R-:W-:Y:S02]  /*14e0*/  IMAD.U32 R10, RZ, RZ, UR6 ;  /* 0x00000006ff0a7e24 */ /* 0x000fe4000f8e00ff */
[----:B------:R-:W-:Y:S02]  /*14f0*/  IMAD.U32 R6, RZ, RZ, UR4 ;  /* 0x00000004ff067e24 */ /* 0x000fe4000f8e00ff */
[----:B------:R-:W-:-:S02]  /*1500*/  IMAD.U32 R7, RZ, RZ, UR5 ;  /* 0x00000005ff077e24 */ /* 0x000fc4000f8e00ff */
[----:B------:R-:W-:Y:S02]  /*1510*/  IMAD.U32 R11, RZ, RZ, UR7 ;  /* 0x00000007ff0b7e24 */ /* 0x000fe4000f8e00ff */
[----:B------:R-:W-:Y:S02]  /*1520*/  IMAD.MOV.U32 R8, RZ, RZ, 0x1e1 ;  /* 0x000001e1ff087424 */ /* 0x000fe400078e00ff */
[----:B0-----:R-:W-:Y:S02]  /*1530*/  IMAD.MOV.U32 R12, RZ, RZ, 0x1 ;  /* 0x00000001ff0c7424 */ /* 0x001fe400078e00ff */
[----:B-1----:R-:W-:-:S07]  /*1540*/  IMAD.MOV.U32 R13, RZ, RZ, RZ ;  /* 0x000000ffff0d7224 */ /* 0x002fce00078e00ff */
[----:B------:R-:W-:-:S07]  /*1550*/  LEPC R20, `(.L_x_16) ;  /* 0x000000001014794e */ /* 0x000fce0000000000 */
[----:B--2--5:R-:W-:Y:S05]  /*1560*/  CALL.ABS.NOINC R14 ;  /* 0x000000000e007343 */ /* 0x024fea0003c00000 */
.L_x_16:
[----:B------:R-:W-:-:S13]  /*1570*/  ISETP.NE.AND P0, PT, R172, 0x3, PT ;  /* 0x00000003ac00780c */ /* 0x000fda0003f05270 */
[----:B------:R-:W-:Y:S05]  /*1580*/  @!P0 BRA `(.L_x_17) ;  /* 0x0000000000048947 */ /* 0x000fea0003800000 */
[----:B------:R-:W-:Y:S01]  /*1590*/  BPT.TRAP 0x1 ;  /* 0x000000040000795c */ /* 0x000fe20000300000 */
.L_x_17:
[----:B------:R-:W-:Y:S02]  /*15a0*/  IMAD.U32 R3, RZ, RZ, UR39 ;  /* 0x00000027ff037e24 */ /* 0x000fe4000f8e00ff */
[----:B-1----:R-:W-:-:S03]  /*15b0*/  IMAD.U32 R0, RZ, RZ, UR38 ;  /* 0x00000026ff007e24 */ /* 0x002fc6000f8e00ff */
[----:B------:R-:W-:Y:S02]  /*15c0*/  LEA R3, R3, UR41, 0x3 ;  /* 0x0000002903037c11 */ /* 0x000fe4000f8e18ff */
[----:B------:R-:W-:-:S04]  /*15d0*/  SHF.L.U32 R0, R0, 0x1f, RZ ;  /* 0x0000001f00007819 */ /* 0x000fc800000006ff */
[----:B------:R1:W2:Y:S01]  /*15e0*/  SYNCS.PHASECHK.TRANS64.TRYWAIT P1, [R3+URZ], R0 ;  /* 0x00000000030075a7 */ /* 0x0002a2000802017f */
[----:B------:R-:W-:Y:S05]  /*15f0*/  @!P0 BRA `(.L_x_18) ;  /* 0x0000000000048947 */ /* 0x000fea0003800000 */
[----:B------:R-:W-:Y:S01]  /*1600*/  BPT.TRAP 0x1 ;  /* 0x000000040000795c */ /* 0x000fe20000300000 */
.L_x_18:
[----:B------:R-:W-:-:S05]  /*1610*/  IMAD.U32 R4, RZ, RZ, UR43 ;  /* 0x0000002bff047e24 */ /* 0x000fca000f8e00ff */
[----:B------:R-:W-:Y:S01]  /*1620*/  ISETP.GE.AND P2, PT, R4, 0x1, PT ;  /* 0x000000010400780c */ /* 0x000fe20003f46270 */
[----:B--2---:R-:W-:-:S12]  /*1630*/  @P1 BRA `(.L_x_19) ;  /* 0x0000000000081947 */ /* 0x004fd80003800000 */
[----:B------:R-:W2:Y:S02]  /*1640*/  SYNCS.PHASECHK.TRANS64.TRYWAIT P1, [R3+URZ], R0 ;  /* 0x00000000030075a7 */ /* 0x000ea4000802017f */
[----:B--2---:R-:W-:Y:S05]  /*1650*/  @!P1 BRA `(.L_x_20) ;  /* 0x0000009800989947 */ /* 0x004fea0003800000 */
.L_x_19:
[----:B------:R-:W-:Y:S05]  /*1660*/  WARPSYNC.ALL ;  /* 0x0000000000007948 */ /* 0x000fea0003800000 */
[----:B------:R-:W-:Y:S01]  /*1670*/  UIADD3 UR4, UR41, 0x100, URZ ;  /* 0x0000010029047890 */ /* 0x000fe2000fffe03f */
[----:B------:R-:W-:Y:S01]  /*1680*/  WARPGROUP.ARRIVE ;  /* 0x00000000000079c5 */ /* 0x000fe20000000000 */
[----:B------:R-:W-:Y:S02]  /*1690*/  UIADD3 UR5, UR41, 0x3100, URZ ;  /* 0x0000310029057890 */ /* 0x000fe4000fffe03f */
[----:B------:R-:W-:Y:S02]  /*16a0*/  USHF.R.U32.HI UR4, URZ, 0x4, UR4 ;  /* 0x000000043f047899 */ /* 0x000fe40008011604 */
[----:B------:R-:W-:-:S02]  /*16b0*/  USHF.R.U32.HI UR5, URZ, 0x4, UR5 ;  /* 0x000000043f057899 */ /* 0x000fc40008011605 */
[----:B------:R-:W-:Y:S02]  /*16c0*/  ULOP3.LUT UR4, UR4, 0x3fff, URZ, 0xc0, !UPT ;  /* 0x00003fff04047892 */ /* 0x000fe4000f8ec03f */
[----:B------:R-:W-:Y:S02]  /*16d0*/  ULOP3.LUT UR5, UR5, 0x3fff, URZ, 0xc0, !UPT ;  /* 0x00003fff05057892 */ /* 0x000fe4000f8ec03f */
[----:B------:R-:W-:Y:S02]  /*16e0*/  ULOP3.LUT UR11, UR4, 0x10000, URZ, 0xfc, !UPT ;  /* 0x00010000040b7892 */ /* 0x000fe4000f8efc3f */
[----:B------:R-:W-:Y:S02]  /*16f0*/  ULOP3.LUT UR10, UR5, 0x10000, URZ, 0xfc, !UPT ;  /* 0x00010000050a7892 */ /* 0x000fe4000f8efc3f */
[----:B------:R-:W-:Y:S02]  /*1700*/  ULEA UR4, UR39, UR11, 0x8 ;  /* 0x0000000b27047291 */ /* 0x000fe4000f8e403f */
[----:B------:R-:W-:Y:S01]  /*1710*/  ULEA UR6, UR39, UR10, 0xa ;  /* 0x0000000a27067291 */ /* 0x000fe2000f8e503f */
[----:B------:R-:W-:Y:S01]  /*1720*/  UMOV UR5, 0x80000020 ;  /* 0x8000002000057882 */ /* 0x000fe20000000000 */
[----:B------:R-:W-:-:S07]  /*1730*/  UMOV UR7, 0x80000020 ;  /* 0x8000002000077882 */ /* 0x000fce0000000000 */
[----:B------:R-:W-:Y:S01]  /*1740*/  HGMMA.64x256x16.F32 R24, gdesc[UR4], RZ, !UPT, gsb0 ;  /* 0x03e00000041879f0 */ /* 0x000fe2000c0008ff */
[----:B------:R-:W-:Y:S02]  /*1750*/  UIADD3 UR4, UR4, 0x2, URZ ;  /* 0x0000000204047890 */ /* 0x000fe4000fffe03f */
[----:B------:R-:W-:Y:S01]  /*1760*/  UIADD3 UR6, UR6, 0x2, URZ ;  /* 0x0000000206067890 */ /* 0x000fe2000fffe03f */
[----:B------:R-:W-:Y:S01]  /*1770*/  UMOV UR5, 0x80000020 ;  /* 0x8000002000057882 */ /* 0x000fe20000000000 */
[----:B------:R-:W-:Y:S01]  /*1780*/  UMOV UR7, 0x80000020 ;  /* 0x8000002000077882 */ /* 0x000fe20000000000 */
[----:B------:R-:W-:Y:S02]  /*1790*/  WARPGROUP.DEPBAR.LE gsb0, 0x0 ;  /* 0x00008000000079c5 */ /* 0x000fe40000010000 */
[----:B------:R-:W-:-:S15]  /*17a0*/  WARPGROUP.ARRIVE ;  /* 0x00000000000079c5 */ /* 0x000fde0000000000 */
[----:B------:R-:W-:-:S05]  /*17b0*/  NOP ;  /* 0x0000000000007918 */ /* 0x000fca0000000000 */
[----:B------:R-:W-:Y:S03]  /*17c0*/  HGMMA.64x256x16.F32 R24, gdesc[UR4], R24, gsb0 ;  /* 0x03e00000041879f0 */ /* 0x000fe60008000818 */
[----:B------:R-:W-:Y:S02]  /*17d0*/  WARPGROUP.DEPBAR.LE gsb0, 0x0 ;  /* 0x00008000000079c5 */ /* 0x000fe40000010000 */
[----:B------:R-:W-:Y:S05]  /*17e0*/  @!P2 BRA `(.L_x_21) ;  /* 0x0000000000d4a947 */ /* 0x000fea0003800000 */
[----:B------:R-:W-:Y:S01]  /*17f0*/  UIADD3 UR4, UR39, 0x1, URZ ;  /* 0x0000000127047890 */ /* 0x000fe2000fffe03f */
[----:B-12---:R-:W-:Y:S01]  /*1800*/  IMAD.U32 R0, RZ, RZ, UR43 ;  /* 0x0000002bff007e24 */ /* 0x006fe2000f8e00ff */
[----:B------:R-:W-:Y:S02]  /*1810*/  UMOV UR9, UR39 ;  /* 0x0000002700097c82 */ /* 0x000fe40008000000 */
[----:B------:R-:W-:-:S04]  /*1820*/  UISETP.NE.AND UP0, UPT, UR4, 0x3, UPT ;  /* 0x000000030400788c */ /* 0x000fc8000bf05270 */
[----:B------:R-:W-:Y:S02]  /*1830*/  USEL UR5, URZ, 0x1, UP0 ;  /* 0x000000013f057887 */ /* 0x000fe40008000000 */
[----:B------:R-:W-:Y:S02]  /*1840*/  USEL UR8, UR4, URZ, UP0 ;  /* 0x0000003f04087287 */ /* 0x000fe40008000000 */
[----:B------:R-:W-:-:S06]  /*1850*/  ULOP3.LUT UR5, UR38, UR5, URZ, 0x3c, !UPT ;  /* 0x0000000526057292 */ /* 0x000fcc000f8e3c3f */
[----:B------:R-:W-:-:S07]  /*1860*/  IMAD.U32 R5, RZ, RZ, UR5 ;  /* 0x00000005ff057e24 */ /* 0x000fce000f8e00ff */
.L_x_28:
[----:B-12---:R-:W-:Y:S05]  /*1870*/  @!P0 BRA `(.L_x_22) ;  /* 0x0000000000048947 */ /* 0x006fea0003800000 */
[----:B------:R-:W-:Y:S01]  /*1880*/  BPT.TRAP 0x1 ;  /* 0x000000040000795c */ /* 0x000fe20000300000 */
.L_x_22:
[----:B------:R-:W-:Y:S01]  /*1890*/  ULEA UR4, UR8, UR41, 0x3 ;  /* 0x0000002908047291 */ /* 0x000fe2000f8e183f */
[----:B------:R-:W-:-:S08]  /*18a0*/  SHF.L.U32 R3, R5, 0x1f, RZ ;  /* 0x0000001f05037819 */ /* 0x000fd000000006ff */
[----:B------:R1:W2:Y:S01]  /*18b0*/  SYNCS.PHASECHK.TRANS64.TRYWAIT P1, [UR4], R3 ;  /* 0x00000003ff0075a7 */ /* 0x0002a20008020144 */
[----:B------:R-:W-:Y:S05]  /*18c0*/  @!P0 BRA `(.L_x_23) ;  /* 0x0000000000048947 */ /* 0x000fea0003800000 */
[----:B------:R-:W-:Y:S01]  /*18d0*/  BPT.TRAP 0x1 ;  /* 0x000000040000795c */ /* 0x000fe20000300000 */
.L_x_23:
[----:B--2---:R-:W-:Y:S05]  /*18e0*/  @P1 BRA `(.L_x_24) ;  /* 0x0000000000081947 */ /* 0x004fea0003800000 */
[----:B------:R-:W2:Y:S02]  /*18f0*/  SYNCS.PHASECHK.TRANS64.TRYWAIT P1, [UR4], R3 ;  /* 0x00000003ff0075a7 */ /* 0x000ea40008020144 */
[----:B--2---:R-:W-:Y:S05]  /*1900*/  @!P1 BRA `(.L_x_25) ;  /* 0x0000009800009947 */ /* 0x004fea0003800000 */
.L_x_24:
[----:B------:R-:W-:Y:S01]  /*1910*/  ULEA UR4, UR8, UR11, 0x8 ;  /* 0x0000000b08047291 */ /* 0x000fe2000f8e403f */
[----:B------:R-:W-:Y:S01]  /*1920*/  WARPGROUP.ARRIVE ;  /* 0x00000000000079c5 */ /* 0x000fe20000000000 */
[----:B------:R-:W-:Y:S01]  /*1930*/  ULEA UR6, UR8, UR10, 0xa ;  /* 0x0000000a08067291 */ /* 0x000fe2000f8e503f */
[----:B------:R-:W-:Y:S01]  /*1940*/  UMOV UR5, 0x80000020 ;  /* 0x8000002000057882 */ /* 0x000fe20000000000 */
[----:B------:R-:W-:-:S07]  /*1950*/  UMOV UR7, 0x80000020 ;  /* 0x8000002000077882 */ /* 0x000fce0000000000 */
[----:B------:R-:W-:Y:S01]  /*1960*/  HGMMA.64x256x16.F32 R24, gdesc[UR4], R24, gsb0 ;  /* 0x03e00000041879f0 */ /* 0x000fe20008000818 */
        /* <DEDUP_REMOVED lines=10> */
[----:B------:R-:W-:Y:S01]  /*1a10*/  BPT.TRAP 0x1 ;  /* 0x000000040000795c */ /* 0x000fe20000300000 */
.L_x_26:
[----:B------:R-:W-:Y:S01]  /*1a20*/  ULEA UR4, UR9, UR41, 0x3 ;  /* 0x0000002909047291 */ /* 0x000fe2000f8e183f */
[----:B------:R-:W-:-:S03]  /*1a30*/  ISETP.GT.U32.AND P1, PT, R16, 0x1, PT ;  /* 0x000000011000780c */ /* 0x000fc60003f24070 */
[----:B------:R-:W-:-:S04]  /*1a40*/  UIADD3 UR4, UR4, 0x18, URZ ;  /* 0x0000001804047890 */ /* 0x000fc8000fffe03f */
[----:B------:R-:W-:-:S09]  /*1a50*/  UPRMT UR4, URZ, 0x654, UR4 ;  /* 0x000006543f047896 */ /* 0x000fd20008000004 */
[----:B------:R-:W-:Y:S01]  /*1a60*/  SYNCS.ARRIVE.TRANS64.RED.A1T0 RZ, [UR4], RZ ;  /* 0x000000ffffff79a7 */ /* 0x000fe20008100404 */
[----:B------:R-:W-:Y:S05]  /*1a70*/  @P1 BRA `(.L_x_27) ;  /* 0x0000000000041947 */ /* 0x000fea0003800000 */
[----:B------:R-:W-:Y:S01]  /*1a80*/  BPT.TRAP 0x1 ;  /* 0x000000040000795c */ /* 0x000fe20000300000 */
.L_x_27:
[----:B------:R-:W-:Y:S01]  /*1a90*/  UIADD3 UR8, UR8, 0x1, URZ ;  /* 0x0000000108087890 */ /* 0x000fe2000fffe03f */
[C---:B------:R-:W-:Y:S01]  /*1aa0*/  ISETP.GT.AND P1, PT, R0.reuse, 0x1, PT ;  /* 0x000000010000780c */ /* 0x040fe20003f24270 */
[----:B------:R-:W-:Y:S01]  /*1ab0*/  UIADD3 UR9, UR9, 0x1, URZ ;  /* 0x0000000109097890 */ /* 0x000fe2000fffe03f */
[----:B------:R-:W-:Y:S01]  /*1ac0*/  VIADD R0, R0, 0xffffffff ;  /* 0xffffffff00007836 */ /* 0x000fe20000000000 */
[----:B------:R-:W-:Y:S02]  /*1ad0*/  UISETP.NE.AND UP0, UPT, UR8, 0x3, UPT ;  /* 0x000000030800788c */ /* 0x000fe4000bf05270 */
[----:B------:R-:W-:Y:S02]  /*1ae0*/  UISETP.NE.AND UP1, UPT, UR9, 0x3, UPT ;  /* 0x000000030900788c */ /* 0x000fe4000bf25270 */
[----:B------:R-:W-:Y:S02]  /*1af0*/  USEL UR4, URZ, 0x1, UP0 ;  /* 0x000000013f047887 */ /* 0x000fe40008000000 */
[----:B------:R-:W-:-:S02]  /*1b00*/  USEL UR8, UR8, URZ, UP0 ;  /* 0x0000003f08087287 */ /* 0x000fc40008000000 */
[----:B------:R-:W-:Y:S02]  /*1b10*/  USEL UR9, UR9, URZ, UP1 ;  /* 0x0000003f09097287 */ /* 0x000fe40008800000 */
[----:B------:R-:W-:Y:S01]  /*1b20*/  LOP3.LUT R5, R5, UR4, RZ, 0x3c, !PT ;  /* 0x0000000405057c12 */ /* 0x000fe2000f8e3cff */
[----:B------:R-:W-:Y:S09]  /*1b30*/  @P1 BRA `(.L_x_28) ;  /* 0xfffffffc004c1947 */ /* 0x000ff2000383ffff */
.L_x_21:
[----:B-12---:R-:W1:Y:S01]  /*1b40*/  LDC R0, c[0x0][0x28c] ;  /* 0x0000a300ff007b82 */ /* 0x006e620000000800 */
[----:B------:R2:W-:Y:S01]  /*1b50*/  SYNCS.ARRIVE.TRANS64.A1T0 RZ, [R158+UR45], RZ ;  /* 0x000000ff9eff79a7 */ /* 0x0005e2000810002d */
[----:B-1----:R-:W-:-:S13]  /*1b60*/  ISETP.GE.AND P1, PT, R0, 0x1, PT ;  /* 0x000000010000780c */ /* 0x002fda0003f26270 */
[----:B--2---:R-:W-:Y:S05]  /*1b70*/  @!P1 BRA `(.L_x_29) ;  /* 0x0000000000349947 */ /* 0x004fea0003800000 */
[----:B------:R-:W-:Y:S05]  /*1b80*/  @!P0 BRA `(.L_x_30) ;  /* 0x0000000000048947 */ /* 0x000fea0003800000 */
[----:B------:R-:W-:Y:S01]  /*1b90*/  BPT.TRAP 0x1 ;  /* 0x000000040000795c */ /* 0x000fe20000300000 */
.L_x_30:
[----:B------:R-:W-:Y:S01]  /*1ba0*/  UIADD3 UR6, UR43, UR39, URZ ;  /* 0x000000272b067290 */ /* 0x000fe2000fffe03f */
[----:B------:R-:W-:-:S03]  /*1bb0*/  ISETP.GT.U32.AND P0, PT, R16, 0x1, PT ;  /* 0x000000011000780c */ /* 0x000fc60003f04070 */
[----:B------:R-:W-:-:S04]  /*1bc0*/  UIMAD.WIDE.U32 UR4, UR6, -0x55555555, URZ ;  /* 0xaaaaaaab060478a5 */ /* 0x000fc8000f8e003f */
[----:B------:R-:W-:-:S04]  /*1bd0*/  USHF.R.U32.HI UR4, URZ, 0x1, UR5 ;  /* 0x000000013f047899 */ /* 0x000fc80008011605 */
[----:B------:R-:W-:-:S04]  /*1be0*/  UIMAD UR6, UR4, -0x3, UR6 ;  /* 0xfffffffd040678a4 */ /* 0x000fc8000f8e0206 */
[----:B------:R-:W-:-:S04]  /*1bf0*/  ULEA UR6, UR6, UR41, 0x3 ;  /* 0x0000002906067291 */ /* 0x000fc8000f8e183f */
[----:B------:R-:W-:-:S04]  /*1c00*/  UIADD3 UR6, UR6, 0x18, URZ ;  /* 0x0000001806067890 */ /* 0x000fc8000fffe03f */
[----:B------:R-:W-:-:S09]  /*1c10*/  UPRMT UR6, URZ, 0x654, UR6 ;  /* 0x000006543f067896 */ /* 0x000fd20008000006 */
[----:B------:R-:W-:Y:S01]  /*1c20*/  SYNCS.ARRIVE.TRANS64.RED.A1T0 RZ, [UR6], RZ ;  /* 0x000000ffffff79a7 */ /* 0x000fe20008100406 */
[----:B------:R-:W-:Y:S05]  /*1c30*/  @P0 BRA `(.L_x_29) ;  /* 0x0000000000040947 */ /* 0x000fea0003800000 */
[----:B------:R-:W-:Y:S01]  /*1c40*/  BPT.TRAP 0x1 ;  /* 0x000000040000795c */ /* 0x000fe20000300000 */
.L_x_29:
[----:B------:R-:W-:Y:S01]  /*1c50*/  SHF.L.U32 R0, R173, 0x1f, RZ ;  /* 0x0000001fad007819 */ /* 0x000fe200000006ff */
[----:B------:R-:W-:Y:S01]  /*1c60*/  UIADD3 UR39, UR44, UR39, URZ ;  /* 0x000000272c277290 */ /* 0x000fe2000fffe03f */
[----:B------:R-:W1:Y:S01]  /*1c70*/  LDC R15, c[0x0][0x288] ;  /* 0x0000a200ff0f7b82 */ /* 0x000e620000000800 */
[----:B------:R-:W-:Y:S01]  /*1c80*/  UISETP.GE.U32.AND UP1, UPT, UR44, 0x3, UPT ;  /* 0x000000032c00788c */ /* 0x000fe2000bf26070 */
[----:B------:R-:W-:Y:S01]  /*1c90*/  IMAD.SHL.U32 R8, R156, 0x2, RZ ;  /* 0x000000029c087824 */ /* 0x000fe200078e00ff */
[----:B------:R-:W-:Y:S02]  /*1ca0*/  UISETP.GT.U32.AND UP0, UPT, UR39, 0x2, UPT ;  /* 0x000000022700788c */ /* 0x000fe4000bf04070 */
[----:B------:R-:W-:Y:S02]  /*1cb0*/  UIMAD.WIDE.U32 UR4, UR39, -0x55555555, URZ ;  /* 0xaaaaaaab270478a5 */ /* 0x000fe4000f8e003f */
[----:B------:R-:W-:Y:S01]  /*1cc0*/  UISETP.LT.U32.AND UP0, UPT, UR44, 0x3, UP0 ;  /* 0x000000032c00788c */ /* 0x000fe20008701070 */
[----:B------:R-:W2:Y:S01]  /*1cd0*/  SYNCS.PHASECHK.TRANS64.TRYWAIT P0, [R157+UR42+0x10], R0 ;  /* 0x000010009d0075a7 */ /* 0x000ea2000800016a */
[----:B------:R-:W-:Y:S01]  /*1ce0*/  USHF.R.U32.HI UR4, URZ, 0x1, UR5 ;  /* 0x000000013f047899 */ /* 0x000fe20008011605 */
[----:B------:R-:W-:Y:S01]  /*1cf0*/  SHF.R.S32.HI R9, RZ, 0x1f, R8 ;  /* 0x0000001fff097819 */ /* 0x000fe20000011408 */
[----:B------:R-:W-:-:S02]  /*1d00*/  USEL UR6, URZ, 0x1, !UP0 ;  /* 0x000000013f067887 */ /* 0x000fc4000c000000 */
[----:B------:R-:W-:Y:S02]  /*1d10*/  UIMAD UR39, UR4, -0x3, UR39 ;  /* 0xfffffffd042778a4 */ /* 0x000fe4000f8e0227 */
[----:B------:R-:W-:-:S04]  /*1d20*/  ULOP3.LUT UR38, UR38, UR6, URZ, 0x3c, !UPT ;  /* 0x0000000626267292 */ /* 0x000fc8000f8e3c3f */
[----:B------:R-:W-:Y:S01]  /*1d30*/  @UP1 ULOP3.LUT UR38, UR38, 0x1, UR4, 0x78, !UPT ;  /* 0x0000000126261892 */ /* 0x000fe2000f8e7804 */
[----:B-12---:R-:W-:Y:S11]  /*1d40*/  @!P0 BRA `(.L_x_31) ;  /* 0x0000009400088947 */ /* 0x006ff60003800000 */
.L_x_312:
[----:B------:R-:W-:Y:S01]  /*1d50*/  IMAD.SHL.U32 R14, R19, 0x40, RZ ;  /* 0x00000040130e7824 */ /* 0x000fe200078e00ff */
[----:B------:R-:W-:Y:S01]  /*1d60*/  ULDC UR6, c[0x0][0x284] ;  /* 0x0000a10000067ab9 */ /* 0x000fe20000000800 */
[----:B0-----:R-:W-:Y:S01]  /*1d70*/  IMAD.SHL.U32 R12, R22, 0x100, RZ ;  /* 0x00000100160c7824 */ /* 0x001fe200078e00ff */
[----:B------:R-:W-:Y:S01]  /*1d80*/  SHF.R.S32.HI R165, RZ, 0x1f, R2 ;  /* 0x0000001fffa57819 */ /* 0x000fe20000011402 */
[----:B------:R-:W-:Y:S01]  /*1d90*/  ULDC.64 UR4, c[0x0][0x5d0] ;  /* 0x0001740000047ab9 */ /* 0x000fe20000000a00 */
[----:B------:R-:W-:Y:S01]  /*1da0*/  ISETP.GE.AND P0, PT, R14, UR6, PT ;  /* 0x000000060e007c0c */ /* 0x000fe2000bf06270 */
[----:B------:R-:W-:Y:S01]  /*1db0*/  IMAD.WIDE.U32 R4, R2, UR4, R8 ;  /* 0x0000000402047c25 */ /* 0x000fe2000f8e0008 */
[----:B------:R-:W-:Y:S02]  /*1dc0*/  SHF.R.S32.HI R13, RZ, 0x1f, R12 ;  /* 0x0000001fff0d7819 */ /* 0x000fe4000001140c */
[C---:B------:R-:W-:Y:S01]  /*1dd0*/  ISETP.GE.OR P0, PT, R12.reuse, R15, P0 ;  /* 0x0000000f0c00720c */ /* 0x040fe20000706670 */
[----:B------:R-:W-:Y:S01]  /*1de0*/  IMAD R3, R165, UR4, RZ ;  /* 0x00000004a5037c24 */ /* 0x000fe2000f8e02ff */
[----:B------:R-:W-:-:S03]  /*1df0*/  IADD3 R6, P1, R12, R4, RZ ;  /* 0x000000040c067210 */ /* 0x000fc60007f3e0ff */
[----:B------:R-:W-:-:S05]  /*1e00*/  IMAD R3, R2, UR5, R3 ;  /* 0x0000000502037c24 */ /* 0x000fca000f8e0203 */
[----:B------:R-:W-:-:S03]  /*1e10*/  IADD3.X R7, R13, R5, R3, P1, !PT ;  /* 0x000000050d077210 */ /* 0x000fc60000ffe403 */
[----:B------:R-:W-:Y:S05]  /*1e20*/  @P0 BRA `(.L_x_32) ;  /* 0x0000007c000c0947 */ /* 0x000fea0003800000 */
[----:B------:R-:W0:Y:S01]  /*1e30*/  LDC.64 R10, c[0x0][0x5c8] ;  /* 0x00017200ff0a7b82 */ /* 0x000e220000000a00 */
[----:B-----5:R-:W-:Y:S01]  /*1e40*/  FSETP.NEU.AND P0, PT, R152, RZ, PT ;  /* 0x000000ff9800720b */ /* 0x020fe20003f0d000 */
[----:B------:R-:W-:Y:S01]  /*1e50*/  IMAD R3, R156, -0x2, R15 ;  /* 0xfffffffe9c037824 */ /* 0x000fe200078e020f */
[----:B------:R-:W-:Y:S01]  /*1e60*/  BSSY B0, `(.L_x_32) ;  /* 0x00007bf000007945 */ /* 0x000fe20003800000 */
[----:B------:R-:W-:-:S04]  /*1e70*/  IMAD.WIDE R162, R19, 0x40, R154 ;  /* 0x0000004013a27825 */ /* 0x000fc800078e029a */
[----:B-1----:R-:W-:Y:S02]  /*1e80*/  IMAD.IADD R0, R3, 0x1, -R12 ;  /* 0x0000000103007824 */ /* 0x002fe400078e0a0c */
[----:B------:R-:W-:-:S03]  /*1e90*/  IMAD.IADD R3, R161, 0x1, -R14 ;  /* 0x00000001a1037824 */ /* 0x000fc600078e0a0e */
[----:B------:R-:W-:-:S04]  /*1ea0*/  ISETP.GT.AND P2, PT, R0, RZ, PT ;  /* 0x000000ff0000720c */ /* 0x000fc80003f44270 */
[----:B------:R-:W-:Y:S01]  /*1eb0*/  ISETP.GT.AND P1, PT, R3, RZ, P2 ;  /* 0x000000ff0300720c */ /* 0x000fe20001724270 */
[-C--:B0-----:R-:W-:Y:S02]  /*1ec0*/  IMAD R4, R163, R10.reuse, RZ ;  /* 0x0000000aa3047224 */ /* 0x081fe400078e02ff */
[----:B------:R-:W-:-:S04]  /*1ed0*/  IMAD.WIDE.U32 R6, R162, R10, R6 ;  /* 0x0000000aa2067225 */ /* 0x000fc800078e0006 */
[----:B------:R-:W-:-:S04]  /*1ee0*/  IMAD R5, R162, R11, R4 ;  /* 0x0000000ba2057224 */ /* 0x000fc800078e0204 */
[----:B------:R-:W-:Y:S01]  /*1ef0*/  IMAD.IADD R179, R7, 0x1, R5 ;  /* 0x0000000107b37824 */ /* 0x000fe200078e0205 */
[----:B------:R-:W-:Y:S06]  /*1f00*/  @!P0 BRA `(.L_x_33) ;  /* 0x0000005400a08947 */ /* 0x000fec0003800000 */
[----:B------:R-:W0:Y:S01]  /*1f10*/  LDC.64 R20, c[0x0][0x5b8] ;  /* 0x00016e00ff147b82 */ /* 0x000e220000000a00 */
[----:B------:R-:W-:-:S07]  /*1f20*/  ULDC.64 UR4, c[0x0][0x5c0] ;  /* 0x0001700000047ab9 */ /* 0x000fce0000000a00 */
[----:B------:R-:W1:Y:S08]  /*1f30*/  LDC.64 R166, c[0x0][0x5b0] ;  /* 0x00016c00ffa67b82 */ /* 0x000e700000000a00 */
[----:B------:R-:W2:Y:S01]  /*1f40*/  LDC.64 R14, c[0x0][0x5a8] ;  /* 0x00016a00ff0e7b82 */ /* 0x000ea20000000a00 */
[-C--:B0-----:R-:W-:Y:S02]  /*1f50*/  IMAD R7, R165, R20.reuse, RZ ;  /* 0x00000014a5077224 */ /* 0x081fe400078e02ff */
[----:B------:R-:W-:-:S04]  /*1f60*/  IMAD.WIDE.U32 R4, R2, R20, R8 ;  /* 0x0000001402047225 */ /* 0x000fc800078e0008 */
[----:B------:R-:W-:Y:S01]  /*1f70*/  IMAD R175, R2, R21, R7 ;  /* 0x0000001502af7224 */ /* 0x000fe200078e0207 */
[----:B------:R-:W-:Y:S01]  /*1f80*/  IADD3 R164, P0, R12, R4, RZ ;  /* 0x000000040ca47210 */ /* 0x000fe20007f1e0ff */
[----:B-1----:R-:W-:-:S03]  /*1f90*/  IMAD R4, R163, R166, RZ ;  /* 0x000000a6a3047224 */ /* 0x002fc600078e02ff */
[----:B------:R-:W-:Y:S01]  /*1fa0*/  IADD3.X R165, R13, R5, R175, P0, !PT ;  /* 0x000000050da57210 */ /* 0x000fe200007fe4af */
[C---:B------:R-:W-:Y:S02]  /*1fb0*/  IMAD R177, R162.reuse, R167, R4 ;  /* 0x000000a7a2b17224 */ /* 0x040fe400078e0204 */
[----:B------:R-:W-:-:S04]  /*1fc0*/  IMAD.WIDE.U32 R4, R162, R166, R164 ;  /* 0x000000a6a2047225 */ /* 0x000fc800078e00a4 */
[----:B------:R-:W-:Y:S01]  /*1fd0*/  IMAD.IADD R5, R5, 0x1, R177 ;  /* 0x0000000105057824 */ /* 0x000fe200078e02b1 */
[----:B--2---:R-:W-:-:S04]  /*1fe0*/  LEA R168, P0, R4, R14, 0x1 ;  /* 0x0000000e04a87211 */ /* 0x004fc800078008ff */
[----:B------:R-:W-:-:S05]  /*1ff0*/  LEA.HI.X R169, R4, R15, R5, 0x1, P0 ;  /* 0x0000000f04a97211 */ /* 0x000fca00000f0c05 */
[----:B------:R0:W2:Y:S01]  /*2000*/  @P1 LDG.E.LTC128B.U16 R19, desc[UR36][R168.64] ;  /* 0x00000024a8131981 */ /* 0x0000a2000c1e1520 */
[----:B------:R-:W-:Y:S01]  /*2010*/  IMAD.WIDE.U32 R4, R162, R166, R12 ;  /* 0x000000a6a2047225 */ /* 0x000fe200078e000c */
[----:B------:R-:W-:Y:S02]  /*2020*/  BSSY B1, `(.L_x_34) ;  /* 0x0000014000017945 */ /* 0x000fe40003800000 */
[----:B------:R-:W-:-:S04]  /*2030*/  IADD3 R170, P0, R8, R4, RZ ;  /* 0x0000000408aa7210 */ /* 0x000fc80007f1e0ff */
[----:B------:R-:W-:Y:S01]  /*2040*/  IADD3.X R171, R9, R177, R5, P0, !PT ;  /* 0x000000b109ab7210 */ /* 0x000fe200007fe405 */
[----:B0-----:R-:W-:Y:S01]  /*2050*/  IMAD.SHL.U32 R168, R166, 0x8, RZ ;  /* 0x00000008a6a87824 */ /* 0x001fe200078e00ff */
[----:B------:R-:W-:Y:S02]  /*2060*/  LEA R4, P0, R6, UR4, 0x1 ;  /* 0x0000000406047c11 */ /* 0x000fe4000f8008ff */
[----:B------:R-:W-:Y:S01]  /*2070*/  SHF.L.U64.HI R169, R166, 0x3, R167 ;  /* 0x00000003a6a97819 */ /* 0x000fe200000102a7 */
[----:B------:R-:W-:Y:S01]  /*2080*/  IMAD.WIDE.U32 R170, R2, R20, R170 ;  /* 0x0000001402aa7225 */ /* 0x000fe200078e00aa */
[----:B------:R-:W-:Y:S02]  /*2090*/  LEA.HI.X R5, R6, UR5, R179, 0x1, P0 ;  /* 0x0000000506057c11 */ /* 0x000fe400080f0cb3 */
[----:B------:R-:W-:Y:S02]  /*20a0*/  ISETP.GT.AND P0, PT, R0, 0x1, PT ;  /* 0x000000010000780c */ /* 0x000fe40003f04270 */
[----:B------:R-:W-:-:S02]  /*20b0*/  LEA R6, P4, R170, R14, 0x1 ;  /* 0x0000000eaa067211 */ /* 0x000fc400078808ff */
[----:B------:R-:W-:Y:S01]  /*20c0*/  ISETP.GT.AND P3, PT, R3, RZ, P0 ;  /* 0x000000ff0300720c */ /* 0x000fe20000764270 */
[----:B--2---:R-:W-:-:S05]  /*20d0*/  HADD2.F32 R7, -RZ, R19.H0_H0 ;  /* 0x20000013ff077230 */ /* 0x004fca0000004100 */
[----:B------:R-:W-:-:S04]  /*20e0*/  FMUL R7, R7, R152 ;  /* 0x0000009807077220 */ /* 0x000fc80000400000 */
[----:B------:R-:W-:-:S05]  /*20f0*/  FFMA R7, R24, R153, R7 ;  /* 0x0000009918077223 */ /* 0x000fca0000000007 */
[----:B------:R-:W-:Y:S01]  /*2100*/  F2FP.F16.F32.PACK_AB R21, RZ, R7 ;  /* 0x00000007ff15723e */ /* 0x000fe200000000ff */
[----:B------:R-:W-:-:S04]  /*2110*/  IMAD.IADD R7, R175, 0x1, R171 ;  /* 0x00000001af077824 */ /* 0x000fc800078e02ab */
[----:B------:R0:W-:Y:S01]  /*2120*/  @P1 STG.E.U16 desc[UR36][R4.64], R21 ;  /* 0x0000001504001986 */ /* 0x0001e2000c101524 */
[----:B------:R-:W-:Y:S01]  /*2130*/  LEA.HI.X R7, R170, R15, R7, 0x1, P4 ;  /* 0x0000000faa077211 */ /* 0x000fe200020f0c07 */
[----:B------:R-:W-:Y:S06]  /*2140*/  @!P3 BRA `(.L_x_35) ;  /* 0x000000000004b947 */ /* 0x000fec0003800000 */
[----:B------:R1:W5:Y:S02]  /*2150*/  LDG.E.LTC128B.U16 R19, desc[UR36][R6.64+0x2] ;  /* 0x0000022406137981 */ /* 0x000364000c1e1520 */
.L_x_35:
[----:B------:R-:W-:Y:S05]  /*2160*/  BSYNC B1 ;  /* 0x0000000000017941 */ /* 0x000fea0003800000 */
.L_x_34:
[----:B0----5:R-:W-:Y:S01]  /*2170*/  HADD2.F32 R21, -RZ, R19.H0_H0 ;  /* 0x20000013ff157230 */ /* 0x021fe20000004100 */
[----:B------:R-:W-:Y:S01]  /*2180*/  ISETP.GT.AND P2, PT, R3, 0x8, P2 ;  /* 0x000000080300780c */ /* 0x000fe20001744270 */
[----:B------:R-:W-:-:S04]  /*2190*/  IMAD.WIDE.U32 R168, R162, R166, R168 ;  /* 0x000000a6a2a87225 */ /* 0x000fc800078e00a8 */
[----:B------:R-:W-:Y:S01]  /*21a0*/  FMUL R22, R21, R152 ;  /* 0x0000009815167220 */ /* 0x000fe20000400000 */
[----:B------:R-:W-:Y:S01]  /*21b0*/  IMAD.IADD R177, R177, 0x1, R169 ;  /* 0x00000001b1b17824 */ /* 0x000fe200078e02a9 */
[----:B------:R-:W-:Y:S02]  /*21c0*/  IADD3 R21, P1, R164, R168, RZ ;  /* 0x000000a8a4157210 */ /* 0x000fe40007f3e0ff */
[----:B------:R-:W-:-:S03]  /*21d0*/  FFMA R22, R25, R153, R22 ;  /* 0x0000009919167223 */ /* 0x000fc60000000016 */
[----:B------:R-:W-:Y:S01]  /*21e0*/  IMAD.X R164, R177, 0x1, R165, P1 ;  /* 0x00000001b1a47824 */ /* 0x000fe200008e06a5 */
[C---:B------:R-:W-:Y:S02]  /*21f0*/  LEA R24, P1, R21.reuse, R14, 0x1 ;  /* 0x0000000e15187211 */ /* 0x040fe400078208ff */
[----:B------:R-:W-:Y:S02]  /*2200*/  F2FP.F16.F32.PACK_AB R22, RZ, R22 ;  /* 0x00000016ff16723e */ /* 0x000fe400000000ff */
[----:B------:R-:W-:Y:S02]  /*2210*/  LEA.HI.X R25, R21, R15, R164, 0x1, P1 ;  /* 0x0000000f15197211 */ /* 0x000fe400008f0ca4 */
[----:B------:R-:W-:Y:S02]  /*2220*/  PRMT R21, R22, 0x7610, R21 ;  /* 0x0000761016157816 */ /* 0x000fe40000000015 */
[----:B------:R-:W-:-:S03]  /*2230*/  PRMT R22, R19, 0x7610, R22 ;  /* 0x0000761013167816 */ /* 0x000fc60000000016 */
[----:B------:R0:W-:Y:S04]  /*2240*/  @P3 STG.E.U16 desc[UR36][R4.64+0x2], R21 ;  /* 0x0000021504003986 */ /* 0x0001e8000c101524 */
[----:B------:R-:W2:Y:S01]  /*2250*/  @P2 LDG.E.LTC128B.U16 R22, desc[UR36][R24.64] ;  /* 0x0000002418162981 */ /* 0x000ea2000c1e1520 */
[----:B------:R-:W-:Y:S01]  /*2260*/  IADD3 R8, P1, P3, R8, R168, R12 ;  /* 0x000000a808087210 */ /* 0x000fe20007b3e00c */
[----:B------:R-:W-:Y:S01]  /*2270*/  BSSY B1, `(.L_x_36) ;  /* 0x0000011000017945 */ /* 0x000fe20003800000 */
[C---:B------:R-:W-:Y:S02]  /*2280*/  SHF.L.U64.HI R11, R10.reuse, 0x4, R11 ;  /* 0x000000040a0b7819 */ /* 0x040fe4000001020b */
[----:B------:R-:W-:Y:S02]  /*2290*/  IADD3.X R9, R9, R177, R13, P1, P3 ;  /* 0x000000b109097210 */ /* 0x000fe40000fe640d */
[----:B------:R-:W-:-:S02]  /*22a0*/  LEA R10, P1, R10, R4, 0x4 ;  /* 0x000000040a0a7211 */ /* 0x000fc400078220ff */
[----:B------:R-:W-:Y:S01]  /*22b0*/  ISETP.GT.AND P0, PT, R3, 0x8, P0 ;  /* 0x000000080300780c */ /* 0x000fe20000704270 */
[----:B0-----:R-:W-:-:S04]  /*22c0*/  IMAD.WIDE.U32 R20, R2, R20, R8 ;  /* 0x0000001402147225 */ /* 0x001fc800078e0008 */
[----:B------:R-:W-:Y:S01]  /*22d0*/  IMAD.X R11, R11, 0x1, R5, P1 ;  /* 0x000000010b0b7824 */ /* 0x000fe200008e0605 */
[----:B------:R-:W-:Y:S01]  /*22e0*/  LEA R8, P3, R20, R14, 0x1 ;  /* 0x0000000e14087211 */ /* 0x000fe200078608ff */
[----:B------:R-:W-:-:S05]  /*22f0*/  IMAD.IADD R2, R175, 0x1, R21 ;  /* 0x00000001af027824 */ /* 0x000fca00078e0215 */
[----:B------:R-:W-:Y:S01]  /*2300*/  LEA.HI.X R9, R20, R15, R2, 0x1, P3 ;  /* 0x0000000f14097211 */ /* 0x000fe200018f0c02 */
[----:B--2---:R-:W-:-:S05]  /*2310*/  HADD2.F32 R19, -RZ, R22.H0_H0 ;  /* 0x20000016ff137230 */ /* 0x004fca0000004100 */
[----:B------:R-:W-:-:S04]  /*2320*/  FMUL R19, R19, R152 ;  /* 0x0000009813137220 */ /* 0x000fc80000400000 */
[----:B------:R-:W-:-:S05]  /*2330*/  FFMA R19, R26, R153, R19 ;  /* 0x000000991a137223 */ /* 0x000fca0000000013 */
[----:B------:R-:W-:-:S05]  /*2340*/  F2FP.F16.F32.PACK_AB R19, RZ, R19 ;  /* 0x00000013ff13723e */ /* 0x000fca00000000ff */
[----:B------:R0:W-:Y:S01]  /*2350*/  @P2 STG.E.U16 desc[UR36][R10.64], R19 ;  /* 0x000000130a002986 */ /* 0x0001e2000c101524 */
[----:B------:R-:W-:Y:S05]  /*2360*/  @!P0 BRA `(.L_x_37) ;  /* 0x0000000000048947 */ /* 0x000fea0003800000 */
[----:B------:R2:W5:Y:S02]  /*2370*/  LDG.E.LTC128B.U16 R22, desc[UR36][R8.64+0x2] ;  /* 0x0000022408167981 */ /* 0x000564000c1e1520 */
.L_x_37:
[----:B------:R-:W-:Y:S05]  /*2380*/  BSYNC B1 ;  /* 0x0000000000017941 */ /* 0x000fea0003800000 */
.L_x_36:
[----:B-----5:R-:W-:Y:S01]  /*2390*/  HADD2.F32 R13, -RZ, R22.H0_H0 ;  /* 0x20000016ff0d7230 */ /* 0x020fe20000004100 */
[----:B------:R-:W-:Y:S01]  /*23a0*/  ISETP.GT.AND P1, PT, R0, 0x8, PT ;  /* 0x000000080000780c */ /* 0x000fe20003f24270 */
[----:B------:R-:W-:Y:S03]  /*23b0*/  BSSY B1, `(.L_x_38) ;  /* 0x0000008000017945 */ /* 0x000fe60003800000 */
[----:B------:R-:W-:Y:S01]  /*23c0*/  FMUL R2, R13, R152 ;  /* 0x000000980d027220 */ /* 0x000fe20000400000 */
[----:B------:R-:W-:-:S03]  /*23d0*/  ISETP.GT.AND P2, PT, R3, RZ, P1 ;  /* 0x000000ff0300720c */ /* 0x000fc60000f44270 */
[----:B------:R-:W-:-:S05]  /*23e0*/  FFMA R2, R27, R153, R2 ;  /* 0x000000991b027223 */ /* 0x000fca0000000002 */
[----:B------:R-:W-:-:S05]  /*23f0*/  F2FP.F16.F32.PACK_AB R2, RZ, R2 ;  /* 0x00000002ff02723e */ /* 0x000fca00000000ff */
[----:B------:R3:W-:Y:S01]  /*2400*/  @P0 STG.E.U16 desc[UR36][R10.64+0x2], R2 ;  /* 0x000002020a000986 */ /* 0x0007e2000c101524 */
[----:B------:R-:W-:Y:S05]  /*2410*/  @!P2 BRA `(.L_x_39) ;  /* 0x000000000004a947 */ /* 0x000fea0003800000 */
[----:B------:R4:W5:Y:S02]  /*2420*/  LDG.E.LTC128B.U16 R22, desc[UR36][R6.64+0x10] ;  /* 0x0000102406167981 */ /* 0x000964000c1e1520 */
.L_x_39:
[----:B------:R-:W-:Y:S05]  /*2430*/  BSYNC B1 ;  /* 0x0000000000017941 */ /* 0x000fea0003800000 */
.L_x_38:
        /* <DEDUP_REMOVED lines=10> */
.L_x_41:
[----:B------:R-:W-:Y:S05]  /*24e0*/  BSYNC B1 ;  /* 0x0000000000017941 */ /* 0x000fea0003800000 */
.L_x_40:
[----:B0----5:R-:W-:Y:S01]  /*24f0*/  HADD2.F32 R13, -RZ, R22.H0_H0 ;  /* 0x20000016ff0d7230 */ /* 0x021fe20000004100 */
[----:B------:R-:W-:Y:S01]  /*2500*/  ISETP.GT.AND P1, PT, R3, 0x8, P1 ;  /* 0x000000080300780c */ /* 0x000fe20000f24270 */
[----:B------:R-:W-:Y:S03]  /*2510*/  BSSY B1, `(.L_x_42) ;  /* 0x0000007000017945 */ /* 0x000fe60003800000 */
[----:B---3--:R-:W-:-:S04]  /*2520*/  FMUL R2, R13, R152 ;  /* 0x000000980d027220 */ /* 0x008fc80000400000 */
[----:B------:R-:W-:-:S05]  /*2530*/  FFMA R2, R29, R153, R2 ;  /* 0x000000991d027223 */ /* 0x000fca0000000002 */
[----:B------:R-:W-:-:S05]  /*2540*/  F2FP.F16.F32.PACK_AB R2, RZ, R2 ;  /* 0x00000002ff02723e */ /* 0x000fca00000000ff */
[----:B------:R0:W-:Y:S01]  /*2550*/  @P3 STG.E.U16 desc[UR36][R4.64+0x12], R2 ;  /* 0x0000120204003986 */ /* 0x0001e2000c101524 */
[----:B------:R-:W-:Y:S05]  /*2560*/  @!P1 BRA `(.L_x_43) ;  /* 0x0000000000049947 */ /* 0x000fea0003800000 */
[----:B------:R3:W5:Y:S02]  /*2570*/  LDG.E.LTC128B.U16 R22, desc[UR36][R8.64+0x10] ;  /* 0x0000102408167981 */ /* 0x000764000c1e1520 */
.L_x_43:
[----:B------:R-:W-:Y:S05]  /*2580*/  BSYNC B1 ;  /* 0x0000000000017941 */ /* 0x000fea0003800000 */
.L_x_42:
[----:B-----5:R-:W-:Y:S01]  /*2590*/  HADD2.F32 R13, -RZ, R22.H0_H0 ;  /* 0x20000016ff0d7230 */ /* 0x020fe20000004100 */
[----:B------:R-:W-:Y:S01]  /*25a0*/  ISETP.GT.AND P0, PT, R3, 0x8, P0 ;  /* 0x000000080300780c */ /* 0x000fe20000704270 */
[----:B------:R-:W-:Y:S03]  /*25b0*/  BSSY B1, `(.L_x_44) ;  /* 0x0000007000017945 */ /* 0x000fe60003800000 */
[----:B------:R-:W-:-:S04]  /*25c0*/  FMUL R13, R13, R152 ;  /* 0x000000980d0d7220 */ /* 0x000fc80000400000 */
[----:B------:R-:W-:-:S05]  /*25d0*/  FFMA R13, R30, R153, R13 ;  /* 0x000000991e0d7223 */ /* 0x000fca000000000d */
[----:B------:R-:W-:-:S05]  /*25e0*/  F2FP.F16.F32.PACK_AB R13, RZ, R13 ;  /* 0x0000000dff0d723e */ /* 0x000fca00000000ff */
[----:B------:R0:W-:Y:S01]  /*25f0*/  @P1 STG.E.U16 desc[UR36][R10.64+0x10], R13 ;  /* 0x0000100d0a001986 */ /* 0x0001e2000c101524 */
[----:B------:R-:W-:Y:S05]  /*2600*/  @!P0 BRA `(.L_x_45) ;  /* 0x0000000000048947 */ /* 0x000fea0003800000 */
[----:B------:R0:W5:Y:S02]  /*2610*/  LDG.E.LTC128B.U16 R22, desc[UR36][R8.64+0x12] ;  /* 0x0000122408167981 */ /* 0x000164000c1e1520 */
.L_x_45:
[----:B------:R-:W-:Y:S05]  /*2620*/  BSYNC B1 ;  /* 0x0000000000017941 */ /* 0x000fea0003800000 */
.L_x_44:
[----:B0----5:R-:W-:Y:S01]  /*2630*/  HADD2.F32 R13, -RZ, R22.H0_H0 ;  /* 0x20000016ff0d7230 */ /* 0x021fe20000004100 */
        /* <DEDUP_REMOVED lines=9> */
.L_x_47:
[----:B------:R-:W-:Y:S05]  /*26d0*/  BSYNC B1 ;  /* 0x0000000000017941 */ /* 0x000fea0003800000 */
.L_x_46:
        /* <DEDUP_REMOVED lines=10> */
.L_x_49:
[----:B------:R-:W-:Y:S05]  /*2780*/  BSYNC B1 ;  /* 0x0000000000017941 */ /* 0x000fea0003800000 */
.L_x_48:
[----:B0----5:R-:W-:Y:S01]  /*2790*/  HADD2.F32 R13, -RZ, R22.H0_H0 ;  /* 0x20000016ff0d7230 */ /* 0x021fe20000004100 */
        /* <DEDUP_REMOVED lines=8> */
.L_x_51:
[----:B------:R-:W-:Y:S05]  /*2820*/  BSYNC B1 ;  /* 0x0000000000017941 */ /* 0x000fea0003800000 */
.L_x_50:
        /* <DEDUP_REMOVED lines=9> */
.L_x_53:
[----:B------:R-:W-:Y:S05]  /*28c0*/  BSYNC B1 ;  /* 0x0000000000017941 */ /* 0x000fea0003800000 */
.L_x_52:
        /* <DEDUP_REMOVED lines=10> */
.L_x_55:
[----:B------:R-:W-:Y:S05]  /*2970*/  BSYNC B1 ;  /* 0x0000000000017941 */ /* 0x000fea0003800000 */
.L_x_54:
        /* <DEDUP_REMOVED lines=10> */
.L_x_57:
[----:B------:R-:W-:Y:S05]  /*2a20*/  BSYNC B1 ;  /* 0x0000000000017941 */ /* 0x000fea0003800000 */
.L_x_56:
        /* <DEDUP_REMOVED lines=9> */
.L_x_59:
[----:B------:R-:W-:Y:S05]  /*2ac0*/  BSYNC B1 ;  /* 0x0000000000017941 */ /* 0x000fea0003800000 */
.L_x_58:
        /* <DEDUP_REMOVED lines=9> */
.L_x_61:
[----:B------:R-:W-:Y:S05]  /*2b60*/  BSYNC B1 ;  /* 0x0000000000017941 */ /* 0x000fea0003800000 */
.L_x_60:
        /* <DEDUP_REMOVED lines=10> */
.L_x_63:
[----:B------:R-:W-:Y:S05]  /*2c10*/  BSYNC B1 ;  /* 0x0000000000017941 */ /* 0x000fea0003800000 */
.L_x_62:
        /* <DEDUP_REMOVED lines=10> */
.L_x_65:
[----:B------:R-:W-:Y:S05]  /*2cc0*/  BSYNC B1 ;  /* 0x0000000000017941 */ /* 0x000fea0003800000 */
.L_x_64:
        /* <DEDUP_REMOVED lines=9> */
.L_x_67:
[----:B------:R-:W-:Y:S05]  /*2d60*/  BSYNC B1 ;  /* 0x0000000000017941 */ /* 0x000fea0003800000 */
.L_x_66:
        /* <DEDUP_REMOVED lines=9> */
.L_x_69:
[----:B------:R-:W-:Y:S05]  /*2e00*/  BSYNC B1 ;  /* 0x0000000000017941 */ /* 0x000fea0003800000 */
.L_x_68:
        /* <DEDUP_REMOVED lines=10> */
.L_x_71:
[----:B------:R-:W-:Y:S05]  /*2eb0*/  BSYNC B1 ;  /* 0x0000000000017941 */ /* 0x000fea0003800000 */
.L_x_70:
        /* <DEDUP_REMOVED lines=10> */
.L_x_73:
[----:B------:R-:W-:Y:S05]  /*2f60*/  BSYNC B1 ;  /* 0x0000000000017941 */ /* 0x000fea0003800000 */
.L_x_72:
        /* <DEDUP_REMOVED lines=9> */
.L_x_75:
[----:B------:R-:W-:Y:S05]  /*3000*/  BSYNC B1 ;  /* 0x0000000000017941 */ /* 0x000fea0003800000 */
.L_x_74:
        /* <DEDUP_REMOVED lines=9> */
.L_x_77:
[----:B------:R-:W-:Y:S05]  /*30a0*/  BSYNC B1 ;  /* 0x0000000000017941 */ /* 0x000fea0003800000 */
.L_x_76:
        /* <DEDUP_REMOVED lines=10> */
.L_x_79:
[----:B------:R-:W-:Y:S05]  /*3150*/  BSYNC B1 ;  /* 0x0000000000017941 */ /* 0x000fea0003800000 */
.L_x_78:
        /* <DEDUP_REMOVED lines=10> */
.L_x_81:
[----:B------:R-:W-:Y:S05]  /*3200*/  BSYNC B1 ;  /* 0x0000000000017941 */ /* 0x000fea0003800000 */
.L_x_80:
        /* <DEDUP_REMOVED lines=9> */
.L_x_83:
[----:B------:R-:W-:Y:S05]  /*32a0*/  BSYNC B1 ;  /* 0x0000000000017941 */ /* 0x000fea0003800000 */
.L_x_82:
        /* <DEDUP_REMOVED lines=9> */
.L_x_85:
[----:B------:R-:W-:Y:S05]  /*3340*/  BSYNC B1 ;  /* 0x0000000000017941 */ /* 0x000fea0003800000 */
.L_x_84:
        /* <DEDUP_REMOVED lines=10> */
.L_x_87:
[----:B------:R-:W-:Y:S05]  /*33f0*/  BSYNC B1 ;  /* 0x0000000000017941 */ /* 0x000fea0003800000 */
.L_x_86:
        /* <DEDUP_REMOVED lines=10> */
.L_x_89:
[----:B------:R-:W-:Y:S05]  /*34a0*/  BSYNC B1 ;  /* 0x0000000000017941 */ /* 0x000fea0003800000 */
.L_x_88:
        /* <DEDUP_REMOVED lines=9> */
.L_x_91:
[----:B------:R-:W-:Y:S05]  /*3540*/  BSYNC B1 ;  /* 0x0000000000017941 */ /* 0x000fea0003800000 */
.L_x_90:
        /* <DEDUP_REMOVED lines=9> */
.L_x_93:
[----:B------:R-:W-:Y:S05]  /*35e0*/  BSYNC B1 ;  /* 0x0000000000017941 */ /* 0x000fea0003800000 */
.L_x_92:
        /* <DEDUP_REMOVED lines=10> */
.L_x_95:
[----:B------:R-:W-:Y:S05]  /*3690*/  BSYNC B1 ;  /* 0x0000000000017941 */ /* 0x000fea0003800000 */
.L_x_94:
        /* <DEDUP_REMOVED lines=10> */
.L_x_97:
[----:B------:R-:W-:Y:S05]  /*3740*/  BSYNC B1 ;  /* 0x0000000000017941 */ /* 0x000fea0003800000 */
.L_x_96:
        /* <DEDUP_REMOVED lines=9> */
.L_x_99:
[----:B------:R-:W-:Y:S05]  /*37e0*/  BSYNC B1 ;  /* 0x0000000000017941 */ /* 0x000fea0003800000 */
.L_x_98:
        /* <DEDUP_REMOVED lines=9> */
.L_x_101:
[----:B------:R-:W-:Y:S05]  /*3880*/  BSYNC B1 ;  /* 0x0000000000017941 */ /* 0x000fea0003800000 */
.L_x_100:
        /* <DEDUP_REMOVED lines=10> */
.L_x_103:
[----:B------:R-:W-:Y:S05]  /*3930*/  BSYNC B1 ;  /* 0x0000000000017941 */ /* 0x000fea0003800000 */
.L_x_102:
        /* <DEDUP_REMOVED lines=10> */
.L_x_105:
[----:B------:R-:W-:Y:S05]  /*39e0*/  BSYNC B1 ;  /* 0x0000000000017941 */ /* 0x000fea0003800000 */
.L_x_104:
        /* <DEDUP_REMOVED lines=9> */
.L_x_107:
[----:B------:R-:W-:Y:S05]  /*3a80*/  BSYNC B1 ;  /* 0x0000000000017941 */ /* 0x000fea0003800000 */
.L_x_106:
        /* <DEDUP_REMOVED lines=9> */
.L_x_109:
[----:B------:R-:W-:Y:S05]  /*3b20*/  BSYNC B1 ;  /* 0x0000000000017941 */ /* 0x000fea0003800000 */
.L_x_108:
        /* <DEDUP_REMOVED lines=10> */
.L_x_111:
[----:B------:R-:W-:Y:S05]  /*3bd0*/  BSYNC B1 ;  /* 0x0000000000017941 */ /* 0x000fea0003800000 */
.L_x_110:
        /* <DEDUP_REMOVED lines=10> */
.L_x_113:
[----:B------:R-:W-:Y:S05]  /*3c80*/  BSYNC B1 ;  /* 0x0000000000017941 */ /* 0x000fea0003800000 */
.L_x_112:
        /* <DEDUP_REMOVED lines=9> */
.L_x_115:
[----:B------:R-:W-:Y:S05]  /*3d20*/  BSYNC B1 ;  /* 0x0000000000017941 */ /* 0x000fea0003800000 */
.L_x_114:
        /* <DEDUP_REMOVED lines=9> */
.L_x_117:
[----:B------:R-:W-:Y:S05]  /*3dc0*/  BSYNC B1 ;  /* 0x0000000000017941 */ /* 0x000fea0003800000 */
.L_x_116:
        /* <DEDUP_REMOVED lines=10> */
.L_x_119:
[----:B------:R-:W-:Y:S05]  /*3e70*/  BSYNC B1 ;  /* 0x0000000000017941 */ /* 0x000fea0003800000 */
.L_x_118:
        /* <DEDUP_REMOVED lines=10> */
.L_x_121:
[----:B------:R-:W-:Y:S05]  /*3f20*/  BSYNC B1 ;  /* 0x0000000000017941 */ /* 0x000fea0003800000 */
.L_x_120:
        /* <DEDUP_REMOVED lines=9> */
.L_x_123:
[----:B------:R-:W-:Y:S05]  /*3fc0*/  BSYNC B1 ;  /* 0x0000000000017941 */ /* 0x000fea0003800000 */
.L_x_122:
        /* <DEDUP_REMOVED lines=9> */
.L_x_125:
[----:B------:R-:W-:Y:S05]  /*4060*/  BSYNC B1 ;  /* 0x0000000000017941 */ /* 0x000fea0003800000 */
.L_x_124:
        /* <DEDUP_REMOVED lines=10> */
.L_x_127:
[----:B------:R-:W-:Y:S05]  /*4110*/  BSYNC B1 ;  /* 0x0000000000017941 */ /* 0x000fea0003800000 */
.L_x_126:
        /* <DEDUP_REMOVED lines=10> */
.L_x_129:
[----:B------:R-:W-:Y:S05]  /*41c0*/  BSYNC B1 ;  /* 0x0000000000017941 */ /* 0x000fea0003800000 */
.L_x_128:
        /* <DEDUP_REMOVED lines=9> */
.L_x_131:
[----:B------:R-:W-:Y:S05]  /*4260*/  BSYNC B1 ;  /* 0x0000000000017941 */ /* 0x000fea0003800000 */
.L_x_130:
        /* <DEDUP_REMOVED lines=9> */
.L_x_133:
[----:B------:R-:W-:Y:S05]  /*4300*/  BSYNC B1 ;  /* 0x0000000000017941 */ /* 0x000fea0003800000 */
.L_x_132:
        /* <DEDUP_REMOVED lines=10> */
.L_x_135:
[----:B------:R-:W-:Y:S05]  /*43b0*/  BSYNC B1 ;  /* 0x0000000000017941 */ /* 0x000fea0003800000 */
.L_x_134:
        /* <DEDUP_REMOVED lines=10> */
.L_x_137:
[----:B------:R-:W-:Y:S05]  /*4460*/  BSYNC B1 ;  /* 0x0000000000017941 */ /* 0x000fea0003800000 */
.L_x_136:
        /* <DEDUP_REMOVED lines=9> */
.L_x_139:
[----:B------:R-:W-:Y:S05]  /*4500*/  BSYNC B1 ;  /* 0x0000000000017941 */ /* 0x000fea0003800000 */
.L_x_138:
        /* <DEDUP_REMOVED lines=9> */
.L_x_141:
[----:B------:R-:W-:Y:S05]  /*45a0*/  BSYNC B1 ;  /* 0x0000000000017941 */ /* 0x000fea0003800000 */
.L_x_140:
        /* <DEDUP_REMOVED lines=10> */
.L_x_143:
[----:B------:R-:W-:Y:S05]  /*4650*/  BSYNC B1 ;  /* 0x0000000000017941 */ /* 0x000fea0003800000 */
.L_x_142:
        /* <DEDUP_REMOVED lines=10> */
.L_x_145:
[----:B------:R-:W-:Y:S05]  /*4700*/  BSYNC B1 ;  /* 0x0000000000017941 */ /* 0x000fea0003800000 */
.L_x_144:
        /* <DEDUP_REMOVED lines=9> */
.L_x_147:
[----:B------:R-:W-:Y:S05]  /*47a0*/  BSYNC B1 ;  /* 0x0000000000017941 */ /* 0x000fea0003800000 */
.L_x_146:
        /* <DEDUP_REMOVED lines=9> */
.L_x_149:
[----:B------:R-:W-:Y:S05]  /*4840*/  BSYNC B1 ;  /* 0x0000000000017941 */ /* 0x000fea0003800000 */
.L_x_148:
        /* <DEDUP_REMOVED lines=10> */
.L_x_151:
[----:B------:R-:W-:Y:S05]  /*48f0*/  BSYNC B1 ;  /* 0x0000000000017941 */ /* 0x000fea0003800000 */
.L_x_150:
        /* <DEDUP_REMOVED lines=10> */
.L_x_153:
[----:B------:R-:W-:Y:S05]  /*49a0*/  BSYNC B1 ;  /* 0x0000000000017941 */ /* 0x000fea0003800000 */
.L_x_152:
        /* <DEDUP_REMOVED lines=9> */
.L_x_155:
[----:B------:R-:W-:Y:S05]  /*4a40*/  BSYNC B1 ;  /* 0x0000000000017941 */ /* 0x000fea0003800000 */
.L_x_154:
        /* <DEDUP_REMOVED lines=9> */
.L_x_157:
[----:B------:R-:W-:Y:S05]  /*4ae0*/  BSYNC B1 ;  /* 0x0000000000017941 */ /* 0x000fea0003800000 */
.L_x_156:
        /* <DEDUP_REMOVED lines=10> */
.L_x_159:
[----:B------:R-:W-:Y:S05]  /*4b90*/  BSYNC B1 ;  /* 0x0000000000017941 */ /* 0x000fea0003800000 */
.L_x_158:
        /* <DEDUP_REMOVED lines=10> */
.L_x_161:
[----:B------:R-:W-:Y:S05]  /*4c40*/  BSYNC B1 ;  /* 0x0000000000017941 */ /* 0x000fea0003800000 */
.L_x_160:
        /* <DEDUP_REMOVED lines=9> */
.L_x_163:
[----:B------:R-:W-:Y:S05]  /*4ce0*/  BSYNC B1 ;  /* 0x0000000000017941 */ /* 0x000fea0003800000 */
.L_x_162:
        /* <DEDUP_REMOVED lines=9> */
.L_x_165:
[----:B------:R-:W-:Y:S05]  /*4d80*/  BSYNC B1 ;  /* 0x0000000000017941 */ /* 0x000fea0003800000 */
.L_x_164:
        /* <DEDUP_REMOVED lines=10> */
.L_x_167:
[----:B------:R-:W-:Y:S05]  /*4e30*/  BSYNC B1 ;  /* 0x0000000000017941 */ /* 0x000fea0003800000 */
.L_x_166:
        /* <DEDUP_REMOVED lines=10> */
.L_x_169:
[----:B------:R-:W-:Y:S05]  /*4ee0*/  BSYNC B1 ;  /* 0x0000000000017941 */ /* 0x000fea0003800000 */
.L_x_168:
        /* <DEDUP_REMOVED lines=9> */
.L_x_171:
[----:B------:R-:W-:Y:S05]  /*4f80*/  BSYNC B1 ;  /* 0x0000000000017941 */ /* 0x000fea0003800000 */
.L_x_170:
        /* <DEDUP_REMOVED lines=9> */
.L_x_173:
[----:B------:R-:W-:Y:S05]  /*5020*/  BSYNC B1 ;  /* 0x0000000000017941 */ /* 0x000fea0003800000 */
.L_x_172:
        /* <DEDUP_REMOVED lines=10> */
.L_x_175:
[----:B------:R-:W-:Y:S05]  /*50d0*/  BSYNC B1 ;  /* 0x0000000000017941 */ /* 0x000fea0003800000 */
.L_x_174:
        /* <DEDUP_REMOVED lines=10> */
.L_x_177:
[----:B------:R-:W-:Y:S05]  /*5180*/  BSYNC B1 ;  /* 0x0000000000017941 */ /* 0x000fea0003800000 */
.L_x_176:
        /* <DEDUP_REMOVED lines=9> */
.L_x_179:
[----:B------:R-:W-:Y:S05]  /*5220*/  BSYNC B1 ;  /* 0x0000000000017941 */ /* 0x000fea0003800000 */
.L_x_178:
        /* <DEDUP_REMOVED lines=9> */
.L_x_181:
[----:B------:R-:W-:Y:S05]  /*52c0*/  BSYNC B1 ;  /* 0x0000000000017941 */ /* 0x000fea0003800000 */
.L_x_180:
        /* <DEDUP_REMOVED lines=10> */
.L_x_183:
[----:B------:R-:W-:Y:S05]  /*5370*/  BSYNC B1 ;  /* 0x0000000000017941 */ /* 0x000fea0003800000 */
.L_x_182:
        /* <DEDUP_REMOVED lines=10> */
.L_x_185:
[----:B------:R-:W-:Y:S05]  /*5420*/  BSYNC B1 ;  /* 0x0000000000017941 */ /* 0x000fea0003800000 */
.L_x_184:
        /* <DEDUP_REMOVED lines=9> */
.L_x_187:
[----:B------:R-:W-:Y:S05]  /*54c0*/  BSYNC B1 ;  /* 0x0000000000017941 */ /* 0x000fea0003800000 */
.L_x_186:
        /* <DEDUP_REMOVED lines=9> */
.L_x_189:
[----:B------:R-:W-:Y:S05]  /*5560*/  BSYNC B1 ;  /* 0x0000000000017941 */ /* 0x000fea0003800000 */
.L_x_188:
        /* <DEDUP_REMOVED lines=10> */
.L_x_191:
[----:B------:R-:W-:Y:S05]  /*5610*/  BSYNC B1 ;  /* 0x0000000000017941 */ /* 0x000fea0003800000 */
.L_x_190:
        /* <DEDUP_REMOVED lines=10> */
.L_x_193:
[----:B------:R-:W-:Y:S05]  /*56c0*/  BSYNC B1 ;  /* 0x0000000000017941 */ /* 0x000fea0003800000 */
.L_x_192:
        /* <DEDUP_REMOVED lines=9> */
.L_x_195:
[----:B------:R-:W-:Y:S05]  /*5760*/  BSYNC B1 ;  /* 0x0000000000017941 */ /* 0x000fea0003800000 */
.L_x_194:
        /* <DEDUP_REMOVED lines=9> */
.L_x_197:
[----:B------:R-:W-:Y:S05]  /*5800*/  BSYNC B1 ;  /* 0x0000000000017941 */ /* 0x000fea0003800000 */
.L_x_196:
        /* <DEDUP_REMOVED lines=10> */
.L_x_199:
[----:B------:R-:W-:Y:S05]  /*58b0*/  BSYNC B1 ;  /* 0x0000000000017941 */ /* 0x000fea0003800000 */
.L_x_198:
        /* <DEDUP_REMOVED lines=10> */
.L_x_201:
[----:B------:R-:W-:Y:S05]  /*5960*/  BSYNC B1 ;  /* 0x0000000000017941 */ /* 0x000fea0003800000 */
.L_x_200:
        /* <DEDUP_REMOVED lines=9> */
.L_x_203:
[----:B------:R-:W-:Y:S05]  /*5a00*/  BSYNC B1 ;  /* 0x0000000000017941 */ /* 0x000fea0003800000 */
.L_x_202:
        /* <DEDUP_REMOVED lines=9> */
.L_x_205:
[----:B------:R-:W-:Y:S05]  /*5aa0*/  BSYNC B1 ;  /* 0x0000000000017941 */ /* 0x000fea0003800000 */
.L_x_204:
        /* <DEDUP_REMOVED lines=10> */
.L_x_207:
[----:B------:R-:W-:Y:S05]  /*5b50*/  BSYNC B1 ;  /* 0x0000000000017941 */ /* 0x000fea0003800000 */
.L_x_206:
        /* <DEDUP_REMOVED lines=10> */
.L_x_209:
[----:B------:R-:W-:Y:S05]  /*5c00*/  BSYNC B1 ;  /* 0x0000000000017941 */ /* 0x000fea0003800000 */
.L_x_208:
        /* <DEDUP_REMOVED lines=9> */
.L_x_211:
[----:B------:R-:W-:Y:S05]  /*5ca0*/  BSYNC B1 ;  /* 0x0000000000017941 */ /* 0x000fea0003800000 */
.L_x_210:
        /* <DEDUP_REMOVED lines=9> */
.L_x_213:
[----:B------:R-:W-:Y:S05]  /*5d40*/  BSYNC B1 ;  /* 0x0000000000017941 */ /* 0x000fea0003800000 */
.L_x_212:
        /* <DEDUP_REMOVED lines=10> */
.L_x_215:
[----:B------:R-:W-:Y:S05]  /*5df0*/  BSYNC B1 ;  /* 0x0000000000017941 */ /* 0x000fea0003800000 */
.L_x_214:
        /* <DEDUP_REMOVED lines=10> */
.L_x_217:
[----:B------:R-:W-:Y:S05]  /*5ea0*/  BSYNC B1 ;  /* 0x0000000000017941 */ /* 0x000fea0003800000 */
.L_x_216:
        /* <DEDUP_REMOVED lines=9> */
.L_x_219:
[----:B------:R-:W-:Y:S05]  /*5f40*/  BSYNC B1 ;  /* 0x0000000000017941 */ /* 0x000fea0003800000 */
.L_x_218:
        /* <DEDUP_REMOVED lines=9> */
.L_x_221:
[----:B------:R-:W-:Y:S05]  /*5fe0*/  BSYNC B1 ;  /* 0x0000000000017941 */ /* 0x000fea0003800000 */
.L_x_220:
        /* <DEDUP_REMOVED lines=10> */
.L_x_223:
[----:B------:R-:W-:Y:S05]  /*6090*/  BSYNC B1 ;  /* 0x0000000000017941 */ /* 0x000fea0003800000 */
.L_x_222:
        /* <DEDUP_REMOVED lines=10> */
.L_x_225:
[----:B------:R-:W-:Y:S05]  /*6140*/  BSYNC B1 ;  /* 0x0000000000017941 */ /* 0x000fea0003800000 */
.L_x_224:
        /* <DEDUP_REMOVED lines=9> */
.L_x_227:
[----:B------:R-:W-:Y:S05]  /*61e0*/  BSYNC B1 ;  /* 0x0000000000017941 */ /* 0x000fea0003800000 */
.L_x_226:
        /* <DEDUP_REMOVED lines=9> */
.L_x_229:
[----:B------:R-:W-:Y:S05]  /*6280*/  BSYNC B1 ;  /* 0x0000000000017941 */ /* 0x000fea0003800000 */
.L_x_228:
        /* <DEDUP_REMOVED lines=10> */
.L_x_231:
[----:B------:R-:W-:Y:S05]  /*6330*/  BSYNC B1 ;  /* 0x0000000000017941 */ /* 0x000fea0003800000 */
.L_x_230:
        /* <DEDUP_REMOVED lines=10> */
.L_x_233:
[----:B------:R-:W-:Y:S05]  /*63e0*/  BSYNC B1 ;  /* 0x0000000000017941 */ /* 0x000fea0003800000 */
.L_x_232:
        /* <DEDUP_REMOVED lines=9> */
.L_x_235:
[----:B------:R-:W-:Y:S05]  /*6480*/  BSYNC B1 ;  /* 0x0000000000017941 */ /* 0x000fea0003800000 */
.L_x_234:
        /* <DEDUP_REMOVED lines=9> */
.L_x_237:
[----:B------:R-:W-:Y:S05]  /*6520*/  BSYNC B1 ;  /* 0x0000000000017941 */ /* 0x000fea0003800000 */
.L_x_236:
        /* <DEDUP_REMOVED lines=10> */
.L_x_239:
[----:B------:R-:W-:Y:S05]  /*65d0*/  BSYNC B1 ;  /* 0x0000000000017941 */ /* 0x000fea0003800000 */
.L_x_238:
        /* <DEDUP_REMOVED lines=10> */
.L_x_241:
[----:B------:R-:W-:Y:S05]  /*6680*/  BSYNC B1 ;  /* 0x0000000000017941 */ /* 0x000fea0003800000 */
.L_x_240:
        /* <DEDUP_REMOVED lines=9> */
.L_x_243:
[----:B------:R-:W-:Y:S05]  /*6720*/  BSYNC B1 ;  /* 0x0000000000017941 */ /* 0x000fea0003800000 */
.L_x_242:
        /* <DEDUP_REMOVED lines=9> */
.L_x_245:
[----:B------:R-:W-:Y:S05]  /*67c0*/  BSYNC B1 ;  /* 0x0000000000017941 */ /* 0x000fea0003800000 */
.L_x_244:
        /* <DEDUP_REMOVED lines=10> */
.L_x_247:
[----:B------:R-:W-:Y:S05]  /*6870*/  BSYNC B1 ;  /* 0x0000000000017941 */ /* 0x000fea0003800000 */
.L_x_246:
        /* <DEDUP_REMOVED lines=10> */
.L_x_249:
[----:B------:R-:W-:Y:S05]  /*6920*/  BSYNC B1 ;  /* 0x0000000000017941 */ /* 0x000fea0003800000 */
.L_x_248:
        /* <DEDUP_REMOVED lines=9> */
.L_x_251:
[----:B------:R-:W-:Y:S05]  /*69c0*/  BSYNC B1 ;  /* 0x0000000000017941 */ /* 0x000fea0003800000 */
.L_x_250:
        /* <DEDUP_REMOVED lines=9> */
.L_x_253:
[----:B------:R-:W-:Y:S05]  /*6a60*/  BSYNC B1 ;  /* 0x0000000000017941 */ /* 0x000fea0003800000 */
.L_x_252:
        /* <DEDUP_REMOVED lines=10> */
.L_x_255:
[----:B------:R-:W-:Y:S05]  /*6b10*/  BSYNC B1 ;  /* 0x0000000000017941 */ /* 0x000fea0003800000 */
.L_x_254:
        /* <DEDUP_REMOVED lines=10> */
.L_x_257:
[----:B------:R-:W-:Y:S05]  /*6bc0*/  BSYNC B1 ;  /* 0x0000000000017941 */ /* 0x000fea0003800000 */
.L_x_256:
        /* <DEDUP_REMOVED lines=9> */
.L_x_259:
[----:B------:R-:W-:Y:S05]  /*6c60*/  BSYNC B1 ;  /* 0x0000000000017941 */ /* 0x000fea0003800000 */
.L_x_258:
        /* <DEDUP_REMOVED lines=9> */
.L_x_261:
[----:B------:R-:W-:Y:S05]  /*6d00*/  BSYNC B1 ;  /* 0x0000000000017941 */ /* 0x000fea0003800000 */
.L_x_260:
        /* <DEDUP_REMOVED lines=10> */
.L_x_263:
[----:B------:R-:W-:Y:S05]  /*6db0*/  BSYNC B1 ;  /* 0x0000000000017941 */ /* 0x000fea0003800000 */
.L_x_262:
        /* <DEDUP_REMOVED lines=10> */
.L_x_265:
[----:B------:R-:W-:Y:S05]  /*6e60*/  BSYNC B1 ;  /* 0x0000000000017941 */ /* 0x000fea0003800000 */
.L_x_264:
        /* <DEDUP_REMOVED lines=9> */
.L_x_267:
[----:B------:R-:W-:Y:S05]  /*6f00*/  BSYNC B1 ;  /* 0x0000000000017941 */ /* 0x000fea0003800000 */
.L_x_266:
        /* <DEDUP_REMOVED lines=9> */
.L_x_269:
[----:B------:R-:W-:Y:S05]  /*6fa0*/  BSYNC B1 ;  /* 0x0000000000017941 */ /* 0x000fea0003800000 */
.L_x_268:
        /* <DEDUP_REMOVED lines=10> */
.L_x_271:
[----:B------:R-:W-:Y:S05]  /*7050*/  BSYNC B1 ;  /* 0x0000000000017941 */ /* 0x000fea0003800000 */
.L_x_270:
        /* <DEDUP_REMOVED lines=10> */
.L_x_273:
[----:B------:R-:W-:Y:S05]  /*7100*/  BSYNC B1 ;  /* 0x0000000000017941 */ /* 0x000fea0003800000 */
.L_x_272:
        /* <DEDUP_REMOVED lines=9> */
.L_x_275:
[----:B------:R-:W-:Y:S05]  /*71a0*/  BSYNC B1 ;  /* 0x0000000000017941 */ /* 0x000fea0003800000 */
.L_x_274:
        /* <DEDUP_REMOVED lines=9> */
.L_x_277:
[----:B------:R-:W-:Y:S05]  /*7240*/  BSYNC B1 ;  /* 0x0000000000017941 */ /* 0x000fea0003800000 */
.L_x_276:
        /* <DEDUP_REMOVED lines=10> */
.L_x_279:
[----:B------:R-:W-:Y:S05]  /*72f0*/  BSYNC B1 ;  /* 0x0000000000017941 */ /* 0x000fea0003800000 */
.L_x_278:
        /* <DEDUP_REMOVED lines=10> */
.L_x_281:
[----:B------:R-:W-:Y:S05]  /*73a0*/  BSYNC B1 ;  /* 0x0000000000017941 */ /* 0x000fea0003800000 */
.L_x_280:
[----:B01--45:R-:W-:Y:S01]  /*73b0*/  HADD2.F32 R7, -RZ, R22.H0_H0 ;  /* 0x20000016ff077230 */ /* 0x033fe20000004100 */
        /* <DEDUP_REMOVED lines=8> */
.L_x_283:
[----:B------:R-:W-:Y:S05]  /*7440*/  BSYNC B1 ;  /* 0x0000000000017941 */ /* 0x000fea0003800000 */
.L_x_282:
[----:B0----5:R-:W-:Y:S01]  /*7450*/  HADD2.F32 R5, -RZ, R22.H0_H0 ;  /* 0x20000016ff057230 */ /* 0x021fe20000004100 */
[----:B------:R-:W-:Y:S01]  /*7460*/  ISETP.GT.AND P0, PT, R3, 0x8, P0 ;  /* 0x000000080300780c */ /* 0x000fe20000704270 */
[----:B------:R-:W-:Y:S01]  /*7470*/  @P1 IMAD.MOV.U32 R4, RZ, RZ, R10 ;  /* 0x000000ffff041224 */ /* 0x000fe200078e000a */
[----:B------:R-:W-:Y:S02]  /*7480*/  BSSY B1, `(.L_x_284) ;  /* 0x0000009000017945 */ /* 0x000fe40003800000 */
[----:B------:R-:W-:-:S04]  /*7490*/  FMUL R5, R5, R152 ;  /* 0x0000009805057220 */ /* 0x000fc80000400000 */
[----:B------:R-:W-:-:S05]  /*74a0*/  FFMA R5, R150, R153, R5 ;  /* 0x0000009996057223 */ /* 0x000fca0000000005 */
[----:B------:R-:W-:-:S04]  /*74b0*/  F2FP.F16.F32.PACK_AB R5, RZ, R5 ;  /* 0x00000005ff05723e */ /* 0x000fc800000000ff */
[----:B------:R-:W-:Y:S01]  /*74c0*/  PRMT R2, R5, 0x7610, R2 ;  /* 0x0000761005027816 */ /* 0x000fe20000000002 */
[----:B------:R-:W-:-:S05]  /*74d0*/  @P1 IMAD.MOV.U32 R5, RZ, RZ, R11 ;  /* 0x000000ffff051224 */ /* 0x000fca00078e000b */
[----:B------:R0:W-:Y:S01]  /*74e0*/  @P1 STG.E.U16 desc[UR36][R4.64+0x1f0], R2 ;  /* 0x0001f00204001986 */ /* 0x0001e2000c101524 */
[----:B------:R-:W-:Y:S05]  /*74f0*/  @!P0 BRA `(.L_x_285) ;  /* 0x0000000000048947 */ /* 0x000fea0003800000 */
[----:B------:R4:W5:Y:S02]  /*7500*/  LDG.E.LTC128B.U16 R22, desc[UR36][R8.64+0x1f2] ;  /* 0x0001f22408167981 */ /* 0x000964000c1e1520 */
.L_x_285:
[----:B------:R-:W-:Y:S05]  /*7510*/  BSYNC B1 ;  /* 0x0000000000017941 */ /* 0x000fea0003800000 */
.L_x_284:
[----:B------:R-:W-:Y:S05]  /*7520*/  @!P0 BRA `(.L_x_286) ;  /* 0x0000002400488947 */ /* 0x000fea0003800000 */
[----:B-----5:R-:W-:-:S05]  /*7530*/  HADD2.F32 R3, -RZ, R22.H0_H0 ;  /* 0x20000016ff037230 */ /* 0x020fca0000004100 */
[----:B------:R-:W-:-:S04]  /*7540*/  FMUL R0, R3, R152 ;  /* 0x0000009803007220 */ /* 0x000fc80000400000 */
[----:B------:R-:W-:-:S05]  /*7550*/  FFMA R0, R151, R153, R0 ;  /* 0x0000009997007223 */ /* 0x000fca0000000000 */
[----:B------:R-:W-:-:S05]  /*7560*/  F2FP.F16.F32.PACK_AB R0, RZ, R0 ;  /* 0x00000000ff00723e */ /* 0x000fca00000000ff */
[----:B------:R0:W-:Y:S01]  /*7570*/  STG.E.U16 desc[UR36][R10.64+0x1f2], R0 ;  /* 0x0001f2000a007986 */ /* 0x0001e2000c101524 */
[----:B------:R-:W-:Y:S05]  /*7580*/  BRA `(.L_x_286) ;  /* 0x0000002400307947 */ /* 0x000fea0003800000 */
.L_x_33:
[----:B------:R-:W-:Y:S01]  /*7590*/  ISETP.GT.AND P0, PT, R0, 0x1, PT ;  /* 0x000000010000780c */ /* 0x000fe20003f04270 */
[----:B------:R-:W-:Y:S01]  /*75a0*/  ULDC.64 UR4, c[0x0][0x5c0] ;  /* 0x0001700000047ab9 */ /* 0x000fe20000000a00 */
[-C--:B------:R-:W-:Y:S01]  /*75b0*/  FMUL R24, R24, R153.reuse ;  /* 0x0000009918187220 */ /* 0x080fe20000400000 */
[-C--:B------:R-:W-:Y:S01]  /*75c0*/  FMUL R25, R25, R153.reuse ;  /* 0x0000009919197220 */ /* 0x080fe20000400000 */
[----:B------:R-:W-:Y:S01]  /*75d0*/  ISETP.GT.AND P3, PT, R3, RZ, P0 ;  /* 0x000000ff0300720c */ /* 0x000fe20000764270 */
[-C--:B------:R-:W-:Y:S01]  /*75e0*/  FMUL R26, R26, R153.reuse ;  /* 0x000000991a1a7220 */ /* 0x080fe20000400000 */
[----:B------:R-:W-:Y:S01]  /*75f0*/  LEA R4, P4, R6, UR4, 0x1 ;  /* 0x0000000406047c11 */ /* 0x000fe2000f8808ff */
[-C--:B------:R-:W-:Y:S01]  /*7600*/  FMUL R27, R27, R153.reuse ;  /* 0x000000991b1b7220 */ /* 0x080fe20000400000 */
[----:B------:R-:W-:Y:S01]  /*7610*/  F2FP.F16.F32.PACK_AB R24, RZ, R24 ;  /* 0x00000018ff18723e */ /* 0x000fe200000000ff */
[-C--:B------:R-:W-:Y:S01]  /*7620*/  FMUL R28, R28, R153.reuse ;  /* 0x000000991c1c7220 */ /* 0x080fe20000400000 */
[----:B------:R-:W-:Y:S01]  /*7630*/  LEA.HI.X R5, R6, UR5, R179, 0x1, P4 ;  /* 0x0000000506057c11 */ /* 0x000fe2000a0f0cb3 */
[----:B------:R-:W-:Y:S01]  /*7640*/  FMUL R29, R29, R153 ;  /* 0x000000991d1d7220 */ /* 0x000fe20000400000 */
[----:B------:R-:W-:Y:S01]  /*7650*/  F2FP.F16.F32.PACK_AB R25, RZ, R25 ;  /* 0x00000019ff19723e */ /* 0x000fe200000000ff */
[-C--:B------:R-:W-:Y:S01]  /*7660*/  FMUL R30, R30, R153.reuse ;  /* 0x000000991e1e7220 */ /* 0x080fe20000400000 */
[----:B------:R-:W-:Y:S01]  /*7670*/  SHF.L.U64.HI R11, R10, 0x4, R11 ;  /* 0x000000040a0b7819 */ /* 0x000fe2000001020b */
[----:B------:R-:W-:Y:S01]  /*7680*/  @P1 STG.E.U16 desc[UR36][R4.64], R24 ;  /* 0x0000001804001986 */ /* 0x000fe2000c101524 */
[----:B------:R-:W-:Y:S01]  /*7690*/  ISETP.GT.AND P1, PT, R0, 0x8, PT ;  /* 0x000000080000780c */ /* 0x000fe20003f24270 */
[-C--:B------:R-:W-:Y:S01]  /*76a0*/  FMUL R31, R31, R153.reuse ;  /* 0x000000991f1f7220 */ /* 0x080fe20000400000 */
[C---:B------:R-:W-:Y:S01]  /*76b0*/  ISETP.GT.AND P4, PT, R3.reuse, 0x8, P0 ;  /* 0x000000080300780c */ /* 0x040fe20000784270 */
[----:B------:R-:W-:Y:S01]  /*76c0*/  @P3 STG.E.U16 desc[UR36][R4.64+0x2], R25 ;  /* 0x0000021904003986 */ /* 0x000fe2000c101524 */
[----:B------:R-:W-:Y:S01]  /*76d0*/  LEA R6, P3, R10, R4, 0x4 ;  /* 0x000000040a067211 */ /* 0x000fe200078620ff */
[-C--:B------:R-:W-:Y:S01]  /*76e0*/  FMUL R32, R32, R153.reuse ;  /* 0x0000009920207220 */ /* 0x080fe20000400000 */
[----:B------:R-:W-:Y:S01]  /*76f0*/  ISETP.GT.AND P2, PT, R3, 0x8, P2 ;  /* 0x000000080300780c */ /* 0x000fe20001744270 */
[-C--:B------:R-:W-:Y:S01]  /*7700*/  FMUL R33, R33, R153.reuse ;  /* 0x0000009921217220 */ /* 0x080fe20000400000 */
[----:B------:R-:W-:Y:S01]  /*7710*/  ISETP.GT.AND P0, PT, R0, 0x9, PT ;  /* 0x000000090000780c */ /* 0x000fe20003f04270 */
[----:B------:R-:W-:Y:S01]  /*7720*/  IMAD.X R7, R11, 0x1, R5, P3 ;  /* 0x000000010b077824 */ /* 0x000fe200018e0605 */
[C---:B------:R-:W-:Y:S01]  /*7730*/  ISETP.GT.AND P5, PT, R3.reuse, RZ, P1 ;  /* 0x000000ff0300720c */ /* 0x040fe20000fa4270 */
[-C--:B------:R-:W-:Y:S01]  /*7740*/  FMUL R34, R34, R153.reuse ;  /* 0x0000009922227220 */ /* 0x080fe20000400000 */
[----:B------:R-:W-:Y:S01]  /*7750*/  ISETP.GT.AND P3, PT, R3, RZ, P0 ;  /* 0x000000ff0300720c */ /* 0x000fe20000764270 */
[-C--:B------:R-:W-:Y:S01]  /*7760*/  FMUL R35, R35, R153.reuse ;  /* 0x0000009923237220 */ /* 0x080fe20000400000 */
[----:B------:R-:W-:Y:S01]  /*7770*/  F2FP.F16.F32.PACK_AB R26, RZ, R26 ;  /* 0x0000001aff1a723e */ /* 0x000fe200000000ff */
[----:B------:R-:W-:Y:S01]  /*7780*/  FMUL R36, R36, R153 ;  /* 0x0000009924247220 */ /* 0x000fe20000400000 */
[----:B------:R-:W-:Y:S01]  /*7790*/  F2FP.F16.F32.PACK_AB R27, RZ, R27 ;  /* 0x0000001bff1b723e */ /* 0x000fe200000000ff */
[----:B------:R-:W-:Y:S01]  /*77a0*/  FMUL R37, R37, R153 ;  /* 0x0000009925257220 */ /* 0x000fe20000400000 */
[----:B------:R-:W-:Y:S01]  /*77b0*/  F2FP.F16.F32.PACK_AB R28, RZ, R28 ;  /* 0x0000001cff1c723e */ /* 0x000fe200000000ff */
[----:B------:R-:W-:Y:S01]  /*77c0*/  @P2 STG.E.U16 desc[UR36][R6.64], R26 ;  /* 0x0000001a06002986 */ /* 0x000fe2000c101524 */
[----:B------:R-:W-:Y:S01]  /*77d0*/  F2FP.F16.F32.PACK_AB R29, RZ, R29 ;  /* 0x0000001dff1d723e */ /* 0x000fe200000000ff */
[-C--:B------:R-:W-:Y:S01]  /*77e0*/  FMUL R38, R38, R153.reuse ;  /* 0x0000009926267220 */ /* 0x080fe20000400000 */
[----:B------:R-:W-:Y:S01]  /*77f0*/  ISETP.GT.AND P2, PT, R3, 0x8, P1 ;  /* 0x000000080300780c */ /* 0x000fe20000f44270 */
[----:B------:R-:W-:Y:S01]  /*7800*/  @P4 STG.E.U16 desc[UR36][R6.64+0x2], R27 ;  /* 0x0000021b06004986 */ /* 0x000fe2000c101524 */
[----:B------:R-:W-:Y:S01]  /*7810*/  ISETP.GT.AND P1, PT, R0, 0x10, PT ;  /* 0x000000100000780c */ /* 0x000fe20003f24270 */
[-C--:B------:R-:W-:Y:S01]  /*7820*/  FMUL R39, R39, R153.reuse ;  /* 0x0000009927277220 */ /* 0x080fe20000400000 */
[----:B------:R-:W-:Y:S01]  /*7830*/  F2FP.F16.F32.PACK_AB R30, RZ, R30 ;  /* 0x0000001eff1e723e */ /* 0x000fe200000000ff */
[----:B------:R-:W-:Y:S01]  /*7840*/  @P5 STG.E.U16 desc[UR36][R4.64+0x10], R28 ;  /* 0x0000101c04005986 */ /* 0x000fe2000c101524 */
[C---:B------:R-:W-:Y:S01]  /*7850*/  ISETP.GT.AND P4, PT, R3.reuse, RZ, P1 ;  /* 0x000000ff0300720c */ /* 0x040fe20000f84270 */
[----:B------:R-:W-:Y:S01]  /*7860*/  FMUL R40, R40, R153 ;  /* 0x0000009928287220 */ /* 0x000fe20000400000 */
[----:B------:R-:W-:Y:S01]  /*7870*/  F2FP.F16.F32.PACK_AB R31, RZ, R31 ;  /* 0x0000001fff1f723e */ /* 0x000fe200000000ff */
[----:B------:R-:W-:Y:S01]  /*7880*/  @P3 STG.E.U16 desc[UR36][R4.64+0x12], R29 ;  /* 0x0000121d04003986 */ /* 0x000fe2000c101524 */
[----:B------:R-:W-:Y:S01]  /*7890*/  ISETP.GT.AND P3, PT, R3, 0x8, P0 ;  /* 0x000000080300780c */ /* 0x000fe20000764270 */
[-C--:B------:R-:W-:Y:S01]  /*78a0*/  FMUL R41, R41, R153.reuse ;  /* 0x0000009929297220 */ /* 0x080fe20000400000 */
[----:B------:R-:W-:Y:S01]  /*78b0*/  ISETP.GT.AND P0, PT, R0, 0x11, PT ;  /* 0x000000110000780c */ /* 0x000fe20003f04270 */
[----:B------:R-:W-:Y:S01]  /*78c0*/  @P2 STG.E.U16 desc[UR36][R6.64+0x10], R30 ;  /* 0x0000101e06002986 */ /* 0x000fe2000c101524 */
[----:B------:R-:W-:Y:S01]  /*78d0*/  F2FP.F16.F32.PACK_AB R32, RZ, R32 ;  /* 0x00000020ff20723e */ /* 0x000fe200000000ff */
[-C--:B------:R-:W-:Y:S01]  /*78e0*/  FMUL R42, R42, R153.reuse ;  /* 0x000000992a2a7220 */ /* 0x080fe20000400000 */
[----:B------:R-:W-:Y:S01]  /*78f0*/  ISETP.GT.AND P5, PT, R3, RZ, P0 ;  /* 0x000000ff0300720c */ /* 0x000fe200007a4270 */
[-C--:B------:R-:W-:Y:S01]  /*7900*/  FMUL R43, R43, R153.reuse ;  /* 0x000000992b2b7220 */ /* 0x080fe20000400000 */
[----:B------:R-:W-:Y:S01]  /*7910*/  ISETP.GT.AND P2, PT, R3, 0x8, P1 ;  /* 0x000000080300780c */ /* 0x000fe20000f44270 */
[-C--:B------:R-:W-:Y:S01]  /*7920*/  FMUL R44, R44, R153.reuse ;  /* 0x000000992c2c7220 */ /* 0x080fe20000400000 */
[----:B------:R-:W-:Y:S01]  /*7930*/  ISETP.GT.AND P1, PT, R0, 0x18, PT ;  /* 0x000000180000780c */ /* 0x000fe20003f24270 */
[----:B------:R-:W-:Y:S01]  /*7940*/  FMUL R45, R45, R153 ;  /* 0x000000992d2d7220 */ /* 0x000fe20000400000 */
[----:B------:R-:W-:Y:S01]  /*7950*/  F2FP.F16.F32.PACK_AB R33, RZ, R33 ;  /* 0x00000021ff21723e */ /* 0x000fe200000000ff */
[----:B------:R-:W-:Y:S01]  /*7960*/  @P3 STG.E.U16 desc[UR36][R6.64+0x12], R31 ;  /* 0x0000121f06003986 */ /* 0x000fe2000c101524 */
[C---:B------:R-:W-:Y:S01]  /*7970*/  ISETP.GT.AND P3, PT, R3.reuse, 0x8, P0 ;  /* 0x000000080300780c */ /* 0x040fe20000764270 */
[-C--:B------:R-:W-:Y:S01]  /*7980*/  FMUL R46, R46, R153.reuse ;  /* 0x000000992e2e7220 */ /* 0x080fe20000400000 */
[----:B------:R-:W-:Y:S01]  /*7990*/  ISETP.GT.AND P0, PT, R0, 0x19, PT ;  /* 0x000000190000780c */ /* 0x000fe20003f04270 */
[----:B------:R-:W-:Y:S01]  /*79a0*/  @P4 STG.E.U16 desc[UR36][R4.64+0x20], R32 ;  /* 0x0000202004004986 */ /* 0x000fe2000c101524 */
[----:B------:R-:W-:Y:S01]  /*79b0*/  ISETP.GT.AND P4, PT, R3, RZ, P1 ;  /* 0x000000ff0300720c */ /* 0x000fe20000f84270 */
[-C--:B------:R-:W-:Y:S01]  /*79c0*/  FMUL R47, R47, R153.reuse ;  /* 0x000000992f2f7220 */ /* 0x080fe20000400000 */
[----:B------:R-:W-:Y:S01]  /*79d0*/  F2FP.F16.F32.PACK_AB R34, RZ, R34 ;  /* 0x00000022ff22723e */ /* 0x000fe200000000ff */
[----:B------:R-:W-:Y:S01]  /*79e0*/  @P5 STG.E.U16 desc[UR36][R4.64+0x22], R33 ;  /* 0x0000222104005986 */ /* 0x000fe2000c101524 */
[----:B------:R-:W-:Y:S01]  /*79f0*/  ISETP.GT.AND P5, PT, R3, RZ, P0 ;  /* 0x000000ff0300720c */ /* 0x000fe200007a4270 */
[----:B------:R-:W-:Y:S01]  /*7a00*/  FMUL R48, R48, R153 ;  /* 0x0000009930307220 */ /* 0x000fe20000400000 */
[----:B------:R-:W-:Y:S01]  /*7a10*/  F2FP.F16.F32.PACK_AB R35, RZ, R35 ;  /* 0x00000023ff23723e */ /* 0x000fe200000000ff */
[----:B------:R-:W-:Y:S01]  /*7a20*/  @P2 STG.E.U16 desc[UR36][R6.64+0x20], R34 ;  /* 0x0000202206002986 */ /* 0x000fe2000c101524 */
[----:B------:R-:W-:Y:S01]  /*7a30*/  F2FP.F16.F32.PACK_AB R36, RZ, R36 ;  /* 0x00000024ff24723e */ /* 0x000fe200000000ff */
[-C--:B------:R-:W-:Y:S01]  /*7a40*/  FMUL R49, R49, R153.reuse ;  /* 0x0000009931317220 */ /* 0x080fe20000400000 */
[C---:B------:R-:W-:Y:S01]  /*7a50*/  ISETP.GT.AND P2, PT, R3.reuse, 0x8, P1 ;  /* 0x000000080300780c */ /* 0x040fe20000f44270 */
[----:B------:R-:W-:Y:S01]  /*7a60*/  @P3 STG.E.U16 desc[UR36][R6.64+0x22], R35 ;  /* 0x0000222306003986 */ /* 0x000fe2000c101524 */
[----:B------:R-:W-:Y:S01]  /*7a70*/  ISETP.GT.AND P1, PT, R0, 0x20, PT ;  /* 0x000000200000780c */ /* 0x000fe20003f24270 */
[----:B------:R-:W-:Y:S01]  /*7a80*/  FMUL R50, R50, R153 ;  /* 0x0000009932327220 */ /* 0x000fe20000400000 */
[----:B------:R-:W-:Y:S01]  /*7a90*/  F2FP.F16.F32.PACK_AB R37, RZ, R37 ;  /* 0x00000025ff25723e */ /* 0x000fe200000000ff */
[----:B------:R-:W-:Y:S01]  /*7aa0*/  @P4 STG.E.U16 desc[UR36][R4.64+0x30], R36 ;  /* 0x0000302404004986 */ /* 0x000fe2000c101524 */
[----:B------:R-:W-:Y:S01]  /*7ab0*/  ISETP.GT.AND P3, PT, R3, 0x8, P0 ;  /* 0x000000080300780c */ /* 0x000fe20000764270 */
[-C--:B------:R-:W-:Y:S01]  /*7ac0*/  FMUL R51, R51, R153.reuse ;  /* 0x0000009933337220 */ /* 0x080fe20000400000 */
[----:B------:R-:W-:Y:S01]  /*7ad0*/  ISETP.GT.AND P0, PT, R0, 0x21, PT ;  /* 0x000000210000780c */ /* 0x000fe20003f04270 */
[----:B------:R-:W-:Y:S01]  /*7ae0*/  @P5 STG.E.U16 desc[UR36][R4.64+0x32], R37 ;  /* 0x0000322504005986 */ /* 0x000fe2000c101524 */
[----:B------:R-:W-:Y:S01]  /*7af0*/  ISETP.GT.AND P4, PT, R3, RZ, P1 ;  /* 0x000000ff0300720c */ /* 0x000fe20000f84270 */
[-C--:B------:R-:W-:Y:S01]  /*7b00*/  FMUL R52, R52, R153.reuse ;  /* 0x0000009934347220 */ /* 0x080fe20000400000 */
[----:B------:R-:W-:Y:S01]  /*7b10*/  F2FP.F16.F32.PACK_AB R38, RZ, R38 ;  /* 0x00000026ff26723e */ /* 0x000fe200000000ff */
[-C--:B------:R-:W-:Y:S01]  /*7b20*/  FMUL R53, R53, R153.reuse ;  /* 0x0000009935357220 */ /* 0x080fe20000400000 */
        /* <DEDUP_REMOVED lines=325> */
[----:B------:R-:W-:Y:S01]  /*8f80*/  FMUL R151, R151, R153 ;  /* 0x0000009997977220 */ /* 0x000fe20000400000 */
[----:B------:R-:W-:Y:S01]  /*8f90*/  ISETP.GT.AND P2, PT, R3, 0x8, P1 ;  /* 0x000000080300780c */ /* 0x000fe20000f44270 */
[----:B------:R-:W-:Y:S01]  /*8fa0*/  @P3 STG.E.U16 desc[UR36][R6.64+0x132], R103 ;  /* 0x0001326706003986 */ /* 0x000fe2000c101524 */
[----:B------:R-:W-:-:S02]  /*8fb0*/  ISETP.GT.AND P1, PT, R0, 0xa8, PT ;  /* 0x000000a80000780c */ /* 0x000fc40003f24270 */
[----:B------:R-:W-:Y:S01]  /*8fc0*/  F2FP.F16.F32.PACK_AB R105, RZ, R105 ;  /* 0x00000069ff69723e */ /* 0x000fe200000000ff */
[----:B------:R-:W-:Y:S01]  /*8fd0*/  @P4 STG.E.U16 desc[UR36][R4.64+0x140], R104 ;  /* 0x0001406804004986 */ /* 0x000fe2000c101524 */
[C---:B------:R-:W-:Y:S02]  /*8fe0*/  ISETP.GT.AND P3, PT, R3.reuse, 0x8, P0 ;  /* 0x000000080300780c */ /* 0x040fe40000764270 */
[----:B------:R-:W-:Y:S01]  /*8ff0*/  ISETP.GT.AND P0, PT, R0, 0xa9, PT ;  /* 0x000000a90000780c */ /* 0x000fe20003f04270 */
[----:B------:R-:W-:Y:S01]  /*9000*/  @P5 STG.E.U16 desc[UR36][R4.64+0x142], R105 ;  /* 0x0001426904005986 */ /* 0x000fe2000c101524 */
[C---:B------:R-:W-:Y:S02]  /*9010*/  ISETP.GT.AND P4, PT, R3.reuse, RZ, P1 ;  /* 0x000000ff0300720c */ /* 0x040fe40000f84270 */
[----:B------:R-:W-:Y:S02]  /*9020*/  F2FP.F16.F32.PACK_AB R106, RZ, R106 ;  /* 0x0000006aff6a723e */ /* 0x000fe400000000ff */
[----:B------:R-:W-:-:S02]  /*9030*/  ISETP.GT.AND P5, PT, R3, RZ, P0 ;  /* 0x000000ff0300720c */ /* 0x000fc400007a4270 */
[----:B------:R-:W-:Y:S01]  /*9040*/  F2FP.F16.F32.PACK_AB R107, RZ, R107 ;  /* 0x0000006bff6b723e */ /* 0x000fe200000000ff */
[----:B------:R-:W-:Y:S01]  /*9050*/  @P2 STG.E.U16 desc[UR36][R6.64+0x140], R106 ;  /* 0x0001406a06002986 */ /* 0x000fe2000c101524 */
[----:B------:R-:W-:Y:S02]  /*9060*/  F2FP.F16.F32.PACK_AB R108, RZ, R108 ;  /* 0x0000006cff6c723e */ /* 0x000fe400000000ff */
[C---:B------:R-:W-:Y:S01]  /*9070*/  ISETP.GT.AND P2, PT, R3.reuse, 0x8, P1 ;  /* 0x000000080300780c */ /* 0x040fe20000f44270 */
[----:B------:R-:W-:Y:S01]  /*9080*/  @P3 STG.E.U16 desc[UR36][R6.64+0x142], R107 ;  /* 0x0001426b06003986 */ /* 0x000fe2000c101524 */
[----:B------:R-:W-:Y:S02]  /*9090*/  ISETP.GT.AND P1, PT, R0, 0xb0, PT ;  /* 0x000000b00000780c */ /* 0x000fe40003f24270 */
[----:B------:R-:W-:Y:S01]  /*90a0*/  F2FP.F16.F32.PACK_AB R109, RZ, R109 ;  /* 0x0000006dff6d723e */ /* 0x000fe200000000ff */
[----:B------:R-:W-:Y:S01]  /*90b0*/  @P4 STG.E.U16 desc[UR36][R4.64+0x150], R108 ;  /* 0x0001506c04004986 */ /* 0x000fe2000c101524 */
[----:B------:R-:W-:-:S02]  /*90c0*/  ISETP.GT.AND P3, PT, R3, 0x8, P0 ;  /* 0x000000080300780c */ /* 0x000fc40000764270 */
[----:B------:R-:W-:Y:S01]  /*90d0*/  ISETP.GT.AND P0, PT, R0, 0xb1, PT ;  /* 0x000000b10000780c */ /* 0x000fe20003f04270 */
[----:B------:R-:W-:Y:S01]  /*90e0*/  @P5 STG.E.U16 desc[UR36][R4.64+0x152], R109 ;  /* 0x0001526d04005986 */ /* 0x000fe2000c101524 */
[C---:B------:R-:W-:Y:S02]  /*90f0*/  ISETP.GT.AND P4, PT, R3.reuse, RZ, P1 ;  /* 0x000000ff0300720c */ /* 0x040fe40000f84270 */
[----:B------:R-:W-:Y:S02]  /*9100*/  F2FP.F16.F32.PACK_AB R110, RZ, R110 ;  /* 0x0000006eff6e723e */ /* 0x000fe400000000ff */
[----:B------:R-:W-:Y:S02]  /*9110*/  ISETP.GT.AND P5, PT, R3, RZ, P0 ;  /* 0x000000ff0300720c */ /* 0x000fe400007a4270 */
[----:B------:R-:W-:Y:S01]  /*9120*/  F2FP.F16.F32.PACK_AB R111, RZ, R111 ;  /* 0x0000006fff6f723e */ /* 0x000fe200000000ff */
[----:B------:R-:W-:Y:S01]  /*9130*/  @P2 STG.E.U16 desc[UR36][R6.64+0x150], R110 ;  /* 0x0001506e06002986 */ /* 0x000fe2000c101524 */
[----:B------:R-:W-:-:S02]  /*9140*/  F2FP.F16.F32.PACK_AB R112, RZ, R112 ;  /* 0x00000070ff70723e */ /* 0x000fc400000000ff */
[C---:B------:R-:W-:Y:S01]  /*9150*/  ISETP.GT.AND P2, PT, R3.reuse, 0x8, P1 ;  /* 0x000000080300780c */ /* 0x040fe20000f44270 */
[----:B------:R-:W-:Y:S01]  /*9160*/  @P3 STG.E.U16 desc[UR36][R6.64+0x152], R111 ;  /* 0x0001526f06003986 */ /* 0x000fe2000c101524 */
[C---:B------:R-:W-:Y:S02]  /*9170*/  ISETP.GT.AND P1, PT, R0.reuse, 0xb8, PT ;  /* 0x000000b80000780c */ /* 0x040fe40003f24270 */
[----:B------:R-:W-:Y:S01]  /*9180*/  F2FP.F16.F32.PACK_AB R113, RZ, R113 ;  /* 0x00000071ff71723e */ /* 0x000fe200000000ff */
[----:B------:R-:W-:Y:S01]  /*9190*/  @P4 STG.E.U16 desc[UR36][R4.64+0x160], R112 ;  /* 0x0001607004004986 */ /* 0x000fe2000c101524 */
[C---:B------:R-:W-:Y:S02]  /*91a0*/  ISETP.GT.AND P3, PT, R3.reuse, 0x8, P0 ;  /* 0x000000080300780c */ /* 0x040fe40000764270 */
[----:B------:R-:W-:Y:S01]  /*91b0*/  ISETP.GT.AND P0, PT, R0, 0xb9, PT ;  /* 0x000000b90000780c */ /* 0x000fe20003f04270 */
[----:B------:R-:W-:Y:S01]  /*91c0*/  @P5 STG.E.U16 desc[UR36][R4.64+0x162], R113 ;  /* 0x0001627104005986 */ /* 0x000fe2000c101524 */
[----:B------:R-:W-:-:S02]  /*91d0*/  ISETP.GT.AND P4, PT, R3, RZ, P1 ;  /* 0x000000ff0300720c */ /* 0x000fc40000f84270 */
[----:B------:R-:W-:Y:S02]  /*91e0*/  F2FP.F16.F32.PACK_AB R114, RZ, R114 ;  /* 0x00000072ff72723e */ /* 0x000fe400000000ff */
[C---:B------:R-:W-:Y:S02]  /*91f0*/  ISETP.GT.AND P5, PT, R3.reuse, RZ, P0 ;  /* 0x000000ff0300720c */ /* 0x040fe400007a4270 */
[----:B------:R-:W-:Y:S01]  /*9200*/  F2FP.F16.F32.PACK_AB R115, RZ, R115 ;  /* 0x00000073ff73723e */ /* 0x000fe200000000ff */
[----:B------:R-:W-:Y:S01]  /*9210*/  @P2 STG.E.U16 desc[UR36][R6.64+0x160], R114 ;  /* 0x0001607206002986 */ /* 0x000fe2000c101524 */
[----:B------:R-:W-:Y:S02]  /*9220*/  F2FP.F16.F32.PACK_AB R116, RZ, R116 ;  /* 0x00000074ff74723e */ /* 0x000fe400000000ff */
        /* <DEDUP_REMOVED lines=65> */
[----:B------:R-:W-:Y:S02]  /*9640*/  ISETP.GT.AND P5, PT, R3, RZ, P0 ;  /* 0x000000ff0300720c */ /* 0x000fe400007a4270 */
[----:B------:R-:W-:Y:S02]  /*9650*/  F2FP.F16.F32.PACK_AB R134, RZ, R134 ;  /* 0x00000086ff86723e */ /* 0x000fe400000000ff */
[----:B------:R-:W-:Y:S02]  /*9660*/  F2FP.F16.F32.PACK_AB R135, RZ, R135 ;  /* 0x00000087ff87723e */ /* 0x000fe400000000ff */
[----:B------:R-:W-:Y:S01]  /*9670*/  F2FP.F16.F32.PACK_AB R136, RZ, R136 ;  /* 0x00000088ff88723e */ /* 0x000fe200000000ff */
[----:B------:R-:W-:Y:S01]  /*9680*/  @P2 STG.E.U16 desc[UR36][R6.64+0x1b0], R134 ;  /* 0x0001b08606002986 */ /* 0x000fe2000c101524 */
[----:B------:R-:W-:-:S02]  /*9690*/  F2FP.F16.F32.PACK_AB R137, RZ, R137 ;  /* 0x00000089ff89723e */ /* 0x000fc400000000ff */
[C---:B------:R-:W-:Y:S01]  /*96a0*/  ISETP.GT.AND P1, PT, R3.reuse, 0x8, P1 ;  /* 0x000000080300780c */ /* 0x040fe20000f24270 */
[----:B------:R-:W-:Y:S01]  /*96b0*/  @P3 STG.E.U16 desc[UR36][R6.64+0x1b2], R135 ;  /* 0x0001b28706003986 */ /* 0x000fe2000c101524 */
[C---:B------:R-:W-:Y:S02]  /*96c0*/  ISETP.GT.AND P2, PT, R3.reuse, 0x8, P0 ;  /* 0x000000080300780c */ /* 0x040fe40000744270 */
[C---:B------:R-:W-:Y:S01]  /*96d0*/  ISETP.GT.AND P0, PT, R0.reuse, 0xe9, PT ;  /* 0x000000e90000780c */ /* 0x040fe20003f04270 */
[----:B------:R-:W-:Y:S01]  /*96e0*/  @P4 STG.E.U16 desc[UR36][R4.64+0x1c0], R136 ;  /* 0x0001c08804004986 */ /* 0x000fe2000c101524 */
[----:B------:R-:W-:Y:S02]  /*96f0*/  ISETP.GT.AND P4, PT, R0, 0xe8, PT ;  /* 0x000000e80000780c */ /* 0x000fe40003f84270 */
[----:B------:R-:W-:Y:S01]  /*9700*/  F2FP.F16.F32.PACK_AB R138, RZ, R138 ;  /* 0x0000008aff8a723e */ /* 0x000fe200000000ff */
[----:B------:R-:W-:Y:S01]  /*9710*/  @P5 STG.E.U16 desc[UR36][R4.64+0x1c2], R137 ;  /* 0x0001c28904005986 */ /* 0x000fe2000c101524 */
[----:B------:R-:W-:-:S02]  /*9720*/  ISETP.GT.AND P5, PT, R3, RZ, P4 ;  /* 0x000000ff0300720c */ /* 0x000fc400027a4270 */
[----:B------:R-:W-:Y:S01]  /*9730*/  F2FP.F16.F32.PACK_AB R139, RZ, R139 ;  /* 0x0000008bff8b723e */ /* 0x000fe200000000ff */
[----:B------:R-:W-:Y:S01]  /*9740*/  @P1 STG.E.U16 desc[UR36][R6.64+0x1c0], R138 ;  /* 0x0001c08a06001986 */ /* 0x000fe2000c101524 */
[----:B------:R-:W-:Y:S02]  /*9750*/  F2FP.F16.F32.PACK_AB R140, RZ, R140 ;  /* 0x0000008cff8c723e */ /* 0x000fe400000000ff */
[C---:B------:R-:W-:Y:S01]  /*9760*/  ISETP.GT.AND P3, PT, R3.reuse, RZ, P0 ;  /* 0x000000ff0300720c */ /* 0x040fe20000764270 */
[----:B------:R-:W-:Y:S01]  /*9770*/  @P2 STG.E.U16 desc[UR36][R6.64+0x1c2], R139 ;  /* 0x0001c28b06002986 */ /* 0x000fe2000c101524 */
[C---:B------:R-:W-:Y:S02]  /*9780*/  ISETP.GT.AND P4, PT, R3.reuse, 0x8, P4 ;  /* 0x000000080300780c */ /* 0x040fe40002784270 */
[----:B------:R-:W-:Y:S02]  /*9790*/  F2FP.F16.F32.PACK_AB R141, RZ, R141 ;  /* 0x0000008dff8d723e */ /* 0x000fe400000000ff */
[----:B------:R-:W-:Y:S01]  /*97a0*/  F2FP.F16.F32.PACK_AB R142, RZ, R142 ;  /* 0x0000008eff8e723e */ /* 0x000fe200000000ff */
[----:B------:R-:W-:Y:S01]  /*97b0*/  @P5 STG.E.U16 desc[UR36][R4.64+0x1d0], R140 ;  /* 0x0001d08c04005986 */ /* 0x000fe2000c101524 */
[----:B------:R-:W-:-:S02]  /*97c0*/  ISETP.GT.AND P5, PT, R3, 0x8, P0 ;  /* 0x000000080300780c */ /* 0x000fc400007a4270 */
[----:B------:R-:W-:Y:S02]  /*97d0*/  F2FP.F16.F32.PACK_AB R143, RZ, R143 ;  /* 0x0000008fff8f723e */ /* 0x000fe400000000ff */
[C---:B------:R-:W-:Y:S01]  /*97e0*/  ISETP.GT.AND P0, PT, R0.reuse, 0xf1, PT ;  /* 0x000000f10000780c */ /* 0x040fe20003f04270 */
[----:B------:R-:W-:Y:S01]  /*97f0*/  @P3 STG.E.U16 desc[UR36][R4.64+0x1d2], R141 ;  /* 0x0001d28d04003986 */ /* 0x000fe2000c101524 */
[----:B------:R-:W-:Y:S02]  /*9800*/  ISETP.GT.AND P3, PT, R0, 0xf0, PT ;  /* 0x000000f00000780c */ /* 0x000fe40003f64270 */
[----:B------:R-:W-:Y:S01]  /*9810*/  F2FP.F16.F32.PACK_AB R144, RZ, R144 ;  /* 0x00000090ff90723e */ /* 0x000fe200000000ff */
[----:B------:R-:W-:Y:S01]  /*9820*/  @P4 STG.E.U16 desc[UR36][R6.64+0x1d0], R142 ;  /* 0x0001d08e06004986 */ /* 0x000fe2000c101524 */
[C---:B------:R-:W-:Y:S02]  /*9830*/  ISETP.GT.AND P4, PT, R3.reuse, RZ, P3 ;  /* 0x000000ff0300720c */ /* 0x040fe40001f84270 */
[C---:B------:R-:W-:Y:S01]  /*9840*/  ISETP.GT.AND P3, PT, R3.reuse, 0x8, P3 ;  /* 0x000000080300780c */ /* 0x040fe20001f64270 */
[----:B------:R-:W-:Y:S01]  /*9850*/  @P5 STG.E.U16 desc[UR36][R6.64+0x1d2], R143 ;  /* 0x0001d28f06005986 */ /* 0x000fe2000c101524 */
[----:B------:R-:W-:-:S02]  /*9860*/  ISETP.GT.AND P5, PT, R3, RZ, P0 ;  /* 0x000000ff0300720c */ /* 0x000fc400007a4270 */
[----:B------:R-:W-:Y:S02]  /*9870*/  F2FP.F16.F32.PACK_AB R145, RZ, R145 ;  /* 0x00000091ff91723e */ /* 0x000fe400000000ff */
[C---:B------:R-:W-:Y:S02]  /*9880*/  ISETP.GT.AND P0, PT, R3.reuse, 0x8, P0 ;  /* 0x000000080300780c */ /* 0x040fe40000704270 */
[C---:B------:R-:W-:Y:S02]  /*9890*/  ISETP.GT.AND P1, PT, R0.reuse, 0xf9, PT ;  /* 0x000000f90000780c */ /* 0x040fe40003f24270 */
[----:B------:R-:W-:Y:S01]  /*98a0*/  ISETP.GT.AND P2, PT, R0, 0xf8, PT ;  /* 0x000000f80000780c */ /* 0x000fe20003f44270 */
[----:B------:R-:W-:Y:S01]  /*98b0*/  @P4 STG.E.U16 desc[UR36][R4.64+0x1e0], R144 ;  /* 0x0001e09004004986 */ /* 0x000fe2000c101524 */
[C---:B------:R-:W-:Y:S01]  /*98c0*/  ISETP.GT.AND P4, PT, R3.reuse, RZ, P1 ;  /* 0x000000ff0300720c */ /* 0x040fe20000f84270 */
[----:B------:R-:W-:Y:S01]  /*98d0*/  @P3 IMAD.MOV.U32 R2, RZ, RZ, R6 ;  /* 0x000000ffff023224 */ /* 0x000fe200078e0006 */
[C---:B------:R-:W-:Y:S01]  /*98e0*/  ISETP.GT.AND P1, PT, R3.reuse, 0x8, P1 ;  /* 0x000000080300780c */ /* 0x040fe20000f24270 */
[----:B------:R-:W-:Y:S01]  /*98f0*/  @P5 STG.E.U16 desc[UR36][R4.64+0x1e2], R145 ;  /* 0x0001e29104005986 */ /* 0x000fe2000c101524 */
[----:B------:R-:W-:-:S02]  /*9900*/  ISETP.GT.AND P5, PT, R3, RZ, P2 ;  /* 0x000000ff0300720c */ /* 0x000fc400017a4270 */
[----:B------:R-:W-:Y:S01]  /*9910*/  ISETP.GT.AND P2, PT, R3, 0x8, P2 ;  /* 0x000000080300780c */ /* 0x000fe20001744270 */
[----:B------:R-:W-:Y:S01]  /*9920*/  @P3 IMAD.MOV.U32 R3, RZ, RZ, R7 ;  /* 0x000000ffff033224 */ /* 0x000fe200078e0007 */
[----:B------:R-:W-:Y:S02]  /*9930*/  F2FP.F16.F32.PACK_AB R146, RZ, R146 ;  /* 0x00000092ff92723e */ /* 0x000fe400000000ff */
[----:B------:R-:W-:Y:S02]  /*9940*/  F2FP.F16.F32.PACK_AB R147, RZ, R147 ;  /* 0x00000093ff93723e */ /* 0x000fe400000000ff */
[----:B------:R-:W-:Y:S01]  /*9950*/  F2FP.F16.F32.PACK_AB R148, RZ, R148 ;  /* 0x00000094ff94723e */ /* 0x000fe200000000ff */
[----:B------:R0:W-:Y:S01]  /*9960*/  @P3 STG.E.U16 desc[UR36][R2.64+0x1e0], R146 ;  /* 0x0001e09202003986 */ /* 0x0001e2000c101524 */
[----:B------:R-:W-:Y:S02]  /*9970*/  F2FP.F16.F32.PACK_AB R149, RZ, R149 ;  /* 0x00000095ff95723e */ /* 0x000fe400000000ff */
[----:B------:R-:W-:-:S02]  /*9980*/  F2FP.F16.F32.PACK_AB R150, RZ, R150 ;  /* 0x00000096ff96723e */ /* 0x000fc400000000ff */
[----:B------:R-:W-:Y:S01]  /*9990*/  F2FP.F16.F32.PACK_AB R151, RZ, R151 ;  /* 0x00000097ff97723e */ /* 0x000fe200000000ff */
[----:B0-----:R-:W-:Y:S02]  /*99a0*/  @P0 IMAD.MOV.U32 R2, RZ, RZ, R6 ;  /* 0x000000ffff020224 */ /* 0x001fe400078e0006 */
[----:B------:R-:W-:-:S05]  /*99b0*/  @P0 IMAD.MOV.U32 R3, RZ, RZ, R7 ;  /* 0x000000ffff030224 */ /* 0x000fca00078e0007 */
[----:B------:R0:W-:Y:S02]  /*99c0*/  @P0 STG.E.U16 desc[UR36][R2.64+0x1e2], R147 ;  /* 0x0001e29302000986 */ /* 0x0001e4000c101524 */
[----:B0-----:R-:W-:Y:S02]  /*99d0*/  @P5 IMAD.MOV.U32 R2, RZ, RZ, R4 ;  /* 0x000000ffff025224 */ /* 0x001fe400078e0004 */
[----:B------:R-:W-:-:S05]  /*99e0*/  @P5 IMAD.MOV.U32 R3, RZ, RZ, R5 ;  /* 0x000000ffff035224 */ /* 0x000fca00078e0005 */
[----:B------:R0:W-:Y:S04]  /*99f0*/  @P5 STG.E.U16 desc[UR36][R2.64+0x1f0], R148 ;  /* 0x0001f09402005986 */ /* 0x0001e8000c101524 */
[----:B------:R1:W-:Y:S01]  /*9a00*/  @P4 STG.E.U16 desc[UR36][R4.64+0x1f2], R149 ;  /* 0x0001f29504004986 */ /* 0x0003e2000c101524 */
[----:B0-----:R-:W-:Y:S02]  /*9a10*/  @P2 IMAD.MOV.U32 R2, RZ, RZ, R6 ;  /* 0x000000ffff022224 */ /* 0x001fe400078e0006 */
[----:B------:R-:W-:-:S05]  /*9a20*/  @P2 IMAD.MOV.U32 R3, RZ, RZ, R7 ;  /* 0x000000ffff032224 */ /* 0x000fca00078e0007 */
[----:B------:R1:W-:Y:S04]  /*9a30*/  @P2 STG.E.U16 desc[UR36][R2.64+0x1f0], R150 ;  /* 0x0001f09602002986 */ /* 0x0003e8000c101524 */
[----:B------:R1:W-:Y:S02]  /*9a40*/  @P1 STG.E.U16 desc[UR36][R6.64+0x1f2], R151 ;  /* 0x0001f29706001986 */ /* 0x0003e4000c101524 */
.L_x_286:
[----:B------:R-:W-:Y:S05]  /*9a50*/  BSYNC B0 ;  /* 0x0000000000007941 */ /* 0x000fea0003800000 */
.L_x_32:
[----:B01----:R-:W2:Y:S01]  /*9a60*/  LDL.64 R2, [R1] ;  /* 0x0000000001027983 */ /* 0x003ea20000100a00 */
[----:B------:R-:W-:Y:S01]  /*9a70*/  ULDC.64 UR4, c[0x0][0x650] ;  /* 0x0001940000047ab9 */ /* 0x000fe20000000a00 */
[----:B------:R0:W-:Y:S01]  /*9a80*/  SYNCS.ARRIVE.TRANS64.A1T0 RZ, [R160+UR45], RZ ;  /* 0x000000ffa0ff79a7 */ /* 0x0001e2000810002d */
[----:B------:R-:W-:Y:S01]  /*9a90*/  PRMT R0, RZ, 0x7610, R0 ;  /* 0x00007610ff007816 */ /* 0x000fe20000000000 */
[----:B------:R-:W-:Y:S02]  /*9aa0*/  IMAD.MOV.U32 R19, RZ, RZ, -0x1 ;  /* 0xffffffffff137424 */ /* 0x000fe400078e00ff */
[----:B-----5:R-:W-:Y:S01]  /*9ab0*/  IMAD.MOV.U32 R22, RZ, RZ, -0x1 ;  /* 0xffffffffff167424 */ /* 0x020fe200078e00ff */
[----:B--2---:R-:W-:-:S04]  /*9ac0*/  LEA R18, P0, R2, R18, 0x1 ;  /* 0x0000001202127211 */ /* 0x004fc800078008ff */
[----:B------:R-:W-:Y:S01]  /*9ad0*/  LEA.HI.X R17, R2, R17, R23, 0x1, P0 ;  /* 0x0000001102117211 */ /* 0x000fe200000f0c17 */
[----:B------:R-:W-:Y:S01]  /*9ae0*/  IMAD.MOV.U32 R2, RZ, RZ, -0x1 ;  /* 0xffffffffff027424 */ /* 0x000fe200078e00ff */
[----:B------:R-:W-:-:S04]  /*9af0*/  ISETP.GE.U32.AND P0, PT, R18, UR4, PT ;  /* 0x0000000412007c0c */ /* 0x000fc8000bf06070 */
[----:B------:R-:W-:-:S13]  /*9b00*/  ISETP.GE.U32.AND.EX P0, PT, R17, UR5, PT, P0 ;  /* 0x0000000511007c0c */ /* 0x000fda000bf06100 */
[----:B0-----:R-:W-:Y:S05]  /*9b10*/  @P0 BRA `(.L_x_287) ;  /* 0x0000000400700947 */ /* 0x001fea0003800000 */
[----:B------:R-:W0:Y:S01]  /*9b20*/  S2R R10, SR_CTAID.X ;  /* 0x00000000000a7919 */ /* 0x000e220000002500 */
[----:B---34-:R-:W1:Y:S01]  /*9b30*/  LDC.64 R8, c[0x0][0x628] ;  /* 0x00018a00ff087b82 */ /* 0x018e620000000a00 */
[----:B------:R-:W-:Y:S01]  /*9b40*/  ULDC UR4, c[0x0][0x150] ;  /* 0x0000540000047ab9 */ /* 0x000fe20000000800 */
[----:B------:R-:W-:Y:S01]  /*9b50*/  IMAD.MOV.U32 R6, RZ, RZ, R18 ;  /* 0x000000ffff067224 */ /* 0x000fe200078e0012 */
[----:B------:R-:W2:Y:S01]  /*9b60*/  S2R R20, SR_CTAID.Y ;  /* 0x0000000000147919 */ /* 0x000ea20000002600 */
[----:B------:R-:W-:-:S04]  /*9b70*/  IMAD.MOV.U32 R7, RZ, RZ, R17 ;  /* 0x000000ffff077224 */ /* 0x000fc800078e0011 */
[----:B------:R-:W3:Y:S08]  /*9b80*/  LDC R15, c[0x0][0x144] ;  /* 0x00005100ff0f7b82 */ /* 0x000ef00000000800 */
[----:B------:R-:W4:Y:S08]  /*9b90*/  LDC R0, c[0x0][0x630] ;  /* 0x00018c00ff007b82 */ /* 0x000f300000000800 */
[----:B------:R-:W2:Y:S01]  /*9ba0*/  LDC.64 R12, c[0x0][0x620] ;  /* 0x00018800ff0c7b82 */ /* 0x000ea20000000a00 */
[----:B-1----:R-:W-:-:S04]  /*9bb0*/  ISETP.NE.U32.AND P0, PT, R8, RZ, PT ;  /* 0x000000ff0800720c */ /* 0x002fc80003f05070 */
[----:B------:R-:W-:Y:S02]  /*9bc0*/  ISETP.NE.AND.EX P0, PT, R9, RZ, PT, P0 ;  /* 0x000000ff0900720c */ /* 0x000fe40003f05300 */
[----:B0-----:R-:W-:-:S05]  /*9bd0*/  I2FP.F32.U32 R2, R10 ;  /* 0x0000000a00027245 */ /* 0x001fca0000201000 */
[----:B------:R-:W-:-:S04]  /*9be0*/  FMUL R2, R2, UR4 ;  /* 0x0000000402027c20 */ /* 0x000fc80008400000 */
[----:B------:R0:W1:Y:S02]  /*9bf0*/  F2I.U32.TRUNC.NTZ R14, R2 ;  /* 0x00000002000e7305 */ /* 0x000064000020f000 */
[----:B---34-:R-:W-:Y:S05]  /*9c00*/  @!P0 BRA `(.L_x_288) ;  /* 0x0000000000288947 */ /* 0x018fea0003800000 */
[----:B------:R-:W3:Y:S02]  /*9c10*/  LDC R3, c[0x0][0x634] ;  /* 0x00018d00ff037b82 */ /* 0x000ee40000000800 */
[----:B---3--:R-:W-:-:S05]  /*9c20*/  IADD3 R7, P0, R18, R3, RZ ;  /* 0x0000000312077210 */ /* 0x008fca0007f1e0ff */
[----:B------:R-:W-:-:S04]  /*9c30*/  IMAD.X R11, RZ, RZ, R17, P0 ;  /* 0x000000ffff0b7224 */ /* 0x000fc800000e0611 */
[----:B0-----:R-:W-:-:S04]  /*9c40*/  IMAD.WIDE.U32 R2, R11, R8, RZ ;  /* 0x000000080b027225 */ /* 0x001fc800078e00ff */
[----:B------:R-:W-:-:S04]  /*9c50*/  IMAD.WIDE.U32 R4, P0, R7, R9, R2 ;  /* 0x0000000907047225 */ /* 0x000fc80007800002 */
[----:B------:R-:W-:-:S04]  /*9c60*/  IMAD.WIDE.U32 R2, R7, R8, RZ ;  /* 0x0000000807027225 */ /* 0x000fc800078e00ff */
[----:B------:R-:W-:Y:S01]  /*9c70*/  IMAD.X R7, RZ, RZ, RZ, P0 ;  /* 0x000000ffff077224 */ /* 0x000fe200000e06ff */
[----:B------:R-:W-:Y:S01]  /*9c80*/  IADD3 RZ, P0, R3, R4, RZ ;  /* 0x0000000403ff7210 */ /* 0x000fe20007f1e0ff */
[----:B------:R-:W-:-:S04]  /*9c90*/  IMAD.MOV.U32 R6, RZ, RZ, R5 ;  /* 0x000000ffff067224 */ /* 0x000fc800078e0005 */
[----:B------:R-:W-:-:S08]  /*9ca0*/  IMAD.WIDE.U32.X R6, R11, R9, R6, P0 ;  /* 0x000000090b067225 */ /* 0x000fd000000e0406 */
.L_x_288:
[----:B------:R-:W3:Y:S01]  /*9cb0*/  LDC.64 R26, c[0x0][0x640] ;  /* 0x00019000ff1a7b82 */ /* 0x000ee20000000a00 */
[-C--:B------:R-:W-:Y:S01]  /*9cc0*/  SHF.R.U64 R11, R6, R0.reuse, R7 ;  /* 0x00000000060b7219 */ /* 0x080fe20000001207 */
[----:B------:R-:W-:Y:S01]  /*9cd0*/  IMAD.MOV.U32 R19, RZ, RZ, R17 ;  /* 0x000000ffff137224 */ /* 0x000fe200078e0011 */
[----:B------:R-:W-:Y:S01]  /*9ce0*/  SHF.R.U32.HI R0, RZ, R0, R7 ;  /* 0x00000000ff007219 */ /* 0x000fe20000011607 */
[----:B-1----:R-:W-:Y:S01]  /*9cf0*/  IMAD.MOV R14, RZ, RZ, -R14 ;  /* 0x000000ffff0e7224 */ /* 0x002fe200078e0a0e */
[----:B------:R-:W-:Y:S01]  /*9d00*/  IADD3 R5, P0, RZ, -R11, RZ ;  /* 0x8000000bff057210 */ /* 0x000fe20007f1e0ff */
[----:B------:R-:W-:Y:S01]  /*9d10*/  ULDC UR4, c[0x0][0x154] ;  /* 0x0000550000047ab9 */ /* 0x000fe20000000800 */
[----:B------:R-:W-:Y:S01]  /*9d20*/  IMAD.MOV.U32 R7, RZ, RZ, 0x1 ;  /* 0x00000001ff077424 */ /* 0x000fe200078e00ff */
[----:B------:R-:W1:Y:S01]  /*9d30*/  LDC R4, c[0x0][0x618] ;  /* 0x00018600ff047b82 */ /* 0x000e620000000800 */
[----:B------:R-:W-:Y:S02]  /*9d40*/  IMAD R22, R15, R14, R10 ;  /* 0x0000000e0f167224 */ /* 0x000fe400078e020a */
[----:B------:R-:W-:-:S04]  /*9d50*/  IMAD.X R3, RZ, RZ, ~R0, P0 ;  /* 0x000000ffff037224 */ /* 0x000fc800000e0e00 */
[-C--:B--2---:R-:W-:Y:S01]  /*9d60*/  IMAD R0, R3, R12.reuse, RZ ;  /* 0x0000000c03007224 */ /* 0x084fe200078e02ff */
[----:B------:R-:W2:Y:S01]  /*9d70*/  LDC R6, c[0x0][0x608] ;  /* 0x00018200ff067b82 */ /* 0x000ea20000000800 */
[----:B0-----:R-:W-:-:S04]  /*9d80*/  IMAD.WIDE.U32 R2, R5, R12, R18 ;  /* 0x0000000c05027225 */ /* 0x001fc800078e0012 */
[----:B------:R-:W-:Y:S01]  /*9d90*/  IMAD R5, R5, R13, R0 ;  /* 0x0000000d05057224 */ /* 0x000fe200078e0200 */
[----:B------:R-:W-:Y:S02]  /*9da0*/  I2FP.F32.U32 R0, R20 ;  /* 0x0000001400007245 */ /* 0x000fe40000201000 */
[----:B------:R-:W0:Y:S01]  /*9db0*/  LDC R24, c[0x0][0x658] ;  /* 0x00019600ff187b82 */ /* 0x000e220000000800 */
[----:B------:R-:W-:Y:S01]  /*9dc0*/  IMAD.IADD R3, R3, 0x1, R5 ;  /* 0x0000000103037824 */ /* 0x000fe200078e0205 */
[----:B---3--:R-:W-:Y:S01]  /*9dd0*/  ISETP.NE.U32.AND P0, PT, R26, RZ, PT ;  /* 0x000000ff1a00720c */ /* 0x008fe20003f05070 */
[----:B------:R-:W-:Y:S01]  /*9de0*/  FMUL R0, R0, UR4 ;  /* 0x0000000400007c20 */ /* 0x000fe20008400000 */
[----:B------:R-:W-:Y:S02]  /*9df0*/  IMAD.MOV.U32 R5, RZ, RZ, -0x1 ;  /* 0xffffffffff057424 */ /* 0x000fe400078e00ff */
[----:B------:R-:W-:Y:S01]  /*9e00*/  ISETP.NE.AND.EX P0, PT, R27, RZ, PT, P0 ;  /* 0x000000ff1b00720c */ /* 0x000fe20003f05300 */
[----:B------:R3:W4:Y:S01]  /*9e10*/  F2I.U32.TRUNC.NTZ R12, R0 ;  /* 0x00000000000c7305 */ /* 0x000722000020f000 */
[----:B------:R-:W3:Y:S01]  /*9e20*/  LDC R15, c[0x0][0x148] ;  /* 0x00005200ff0f7b82 */ /* 0x000ee20000000800 */
[----:B-1----:R-:W-:-:S02]  /*9e30*/  SHF.R.U64 R10, R2, R4, R3 ;  /* 0x00000004020a7219 */ /* 0x002fc40000001203 */
[----:B------:R-:W-:-:S05]  /*9e40*/  SHF.R.U32.HI R3, RZ, R4, R3 ;  /* 0x00000004ff037219 */ /* 0x000fca0000011603 */
[----:B------:R-:W1:Y:S01]  /*9e50*/  LDC R14, c[0x0][0x600] ;  /* 0x00018000ff0e7b82 */ /* 0x000e620000000800 */
[-CC-:B--2---:R-:W-:Y:S02]  /*9e60*/  SHF.R.U64 R8, R10, R6.reuse, R3.reuse ;  /* 0x000000060a087219 */ /* 0x184fe40000001203 */
[----:B------:R-:W-:-:S05]  /*9e70*/  SHF.R.U32.HI R3, RZ, R6, R3 ;  /* 0x00000006ff037219 */ /* 0x000fca0000011603 */
[----:B------:R-:W2:Y:S01]  /*9e80*/  LDC R21, c[0x0][0x648] ;  /* 0x00019200ff157b82 */ /* 0x000ea20000000800 */
[-CC-:B0-----:R-:W-:Y:S02]  /*9e90*/  SHF.R.U64 R13, R8, R24.reuse, R3.reuse ;  /* 0x00000018080d7219 */ /* 0x181fe40000001203 */
[-C--:B------:R-:W-:Y:S02]  /*9ea0*/  SHF.L.U32 R5, R5, R24.reuse, RZ ;  /* 0x0000001805057219 */ /* 0x080fe400000006ff */
[-C--:B------:R-:W-:Y:S01]  /*9eb0*/  SHF.R.U32.HI R3, RZ, R24.reuse, R3 ;  /* 0x00000018ff037219 */ /* 0x080fe20000011603 */
[----:B------:R-:W-:Y:S01]  /*9ec0*/  IMAD.MOV.U32 R2, RZ, RZ, R13 ;  /* 0x000000ffff027224 */ /* 0x000fe200078e000d */
[----:B------:R-:W-:Y:S01]  /*9ed0*/  SHF.L.U32 R24, R7, R24, RZ ;  /* 0x0000001807187219 */ /* 0x000fe200000006ff */
[----:B------:R-:W0:Y:S01]  /*9ee0*/  LDC R25, c[0x0][0x638] ;  /* 0x00018e00ff197b82 */ /* 0x000e220000000800 */
[----:B------:R-:W-:-:S07]  /*9ef0*/  LOP3.LUT R19, RZ, R5, RZ, 0x33, !PT ;  /* 0x00000005ff137212 */ /* 0x000fce00078e33ff */
[----:B------:R-:W0:Y:S01]  /*9f00*/  LDC R28, c[0x0][0x610] ;  /* 0x00018400ff1c7b82 */ /* 0x000e220000000800 */
[----:B----4-:R-:W-:Y:S05]  /*9f10*/  @!P0 BRA `(.L_x_289) ;  /* 0x0000000000288947 */ /* 0x010fea0003800000 */
[----:B---3--:R-:W3:Y:S02]  /*9f20*/  LDC R0, c[0x0][0x64c] ;  /* 0x00019300ff007b82 */ /* 0x008ee40000000800 */
[----:B---3--:R-:W-:-:S05]  /*9f30*/  IADD3 R7, P0, R13, R0, RZ ;  /* 0x000000000d077210 */ /* 0x008fca0007f1e0ff */
        /* <DEDUP_REMOVED lines=8> */
.L_x_289:
[----:B------:R-:W4:Y:S01]  /*9fc0*/  LDC R4, c[0x0][0x65c] ;  /* 0x00019700ff047b82 */ /* 0x000f220000000800 */
[----:B--23--:R-:W-:Y:S01]  /*9fd0*/  SHF.R.U64 R0, R2, R21, R3 ;  /* 0x0000001502007219 */ /* 0x00cfe20000001203 */
[----:B-1----:R-:W-:Y:S01]  /*9fe0*/  VIADD R3, R14, 0xffffffff ;  /* 0xffffffff0e037836 */ /* 0x002fe20000000000 */
[----:B------:R-:W-:Y:S01]  /*9ff0*/  LOP3.LUT R19, R8, R19, RZ, 0xc0, !PT ;  /* 0x0000001308137212 */ /* 0x000fe200078ec0ff */
[----:B------:R-:W-:Y:S02]  /*a000*/  IMAD.MOV R12, RZ, RZ, -R12 ;  /* 0x000000ffff0c7224 */ /* 0x000fe400078e0a0c */
[----:B------:R-:W-:Y:S01]  /*a010*/  IMAD.MOV R2, RZ, RZ, -R0 ;  /* 0x000000ffff027224 */ /* 0x000fe200078e0a00 */
[----:B------:R-:W-:Y:S01]  /*a020*/  LOP3.LUT R3, R10, R3, RZ, 0xc0, !PT ;  /* 0x000000030a037212 */ /* 0x000fe200078ec0ff */
[----:B------:R-:W-:Y:S02]  /*a030*/  IMAD R19, R24, R0, R19 ;  /* 0x0000000018137224 */ /* 0x000fe400078e0213 */
[----:B0-----:R-:W-:-:S04]  /*a040*/  IMAD R0, R2, R25, R13 ;  /* 0x0000001902007224 */ /* 0x001fc800078e020d */
[----:B------:R-:W-:Y:S01]  /*a050*/  IMAD R2, R0, R14, R3 ;  /* 0x0000000e00027224 */ /* 0x000fe200078e0203 */
[----:B----4-:R-:W-:Y:S01]  /*a060*/  ISETP.NE.AND P0, PT, R4, 0x1, PT ;  /* 0x000000010400780c */ /* 0x010fe20003f05270 */
[----:B------:R-:W-:-:S05]  /*a070*/  IMAD.MOV.U32 R4, RZ, RZ, 0x1 ;  /* 0x00000001ff047424 */ /* 0x000fca00078e00ff */
[----:B------:R-:W-:-:S07]  /*a080*/  PRMT R0, R4, 0x7610, R0 ;  /* 0x0000761004007816 */ /* 0x000fce0000000000 */
[----:B------:R-:W-:-:S04]  /*a090*/  @P0 IMAD R22, R15, R12, R20 ;  /* 0x0000000c0f160224 */ /* 0x000fc800078e0214 */
[----:B------:R-:W-:-:S05]  /*a0a0*/  IMAD R19, R19, R28, R22 ;  /* 0x0000001c13137224 */ /* 0x000fca00078e0216 */
[----:B------:R-:W-:Y:S02]  /*a0b0*/  SEL R22, R2, R19, !P0 ;  /* 0x0000001302167207 */ /* 0x000fe40004000000 */
[----:B------:R-:W-:Y:S01]  /*a0c0*/  SEL R19, R19, R2, !P0 ;  /* 0x0000000213137207 */ /* 0x000fe20004000000 */
[----:B------:R-:W-:-:S07]  /*a0d0*/  IMAD.MOV.U32 R2, RZ, RZ, R11 ;  /* 0x000000ffff027224 */ /* 0x000fce00078e000b */
.L_x_287:
[----:B------:R-:W-:Y:S02]  /*a0e0*/  LOP3.LUT P0, RZ, R0, 0xff, RZ, 0xc0, !PT ;  /* 0x000000ff00ff7812 */ /* 0x000fe4000780c0ff */
[----:B------:R-:W-:-:S11]  /*a0f0*/  LOP3.LUT R173, R173, 0x1, RZ, 0x3c, !PT ;  /* 0x00000001adad7812 */ /* 0x000fd600078e3cff */
[----:B------:R-:W-:Y:S05]  /*a100*/  @P0 BRA `(.L_x_290) ;  /* 0xffffff7000c00947 */ /* 0x000fea000383ffff */
[----:B------:R-:W-:Y:S05]  /*a110*/  EXIT ;  /* 0x000000000000794d */ /* 0x000fea0003800000 */
.L_x_13:
[----:B------:R-:W-:-:S08]  /*a120*/  ISETP.NE.AND P0, PT, R0, RZ, PT ;  /* 0x000000ff0000720c */ /* 0x000fd00003f05270 */
[----:B0-----:R-:W0:-:S00]  /*a130*/  USETMAXREG.DEALLOC.CTAPOOL 0x28 ;  /* 0x00000028000079c8 */ /* 0x001e0000080e0500 */
[----:B------:R-:W-:Y:S05]  /*a140*/  @P0 EXIT ;  /* 0x000000000000094d */ /* 0x000fea0003800000 */
[----:B0-----:R-:W-:Y:S01]  /*a150*/  LOP3.LUT P0, RZ, R8, 0xff, RZ, 0xc0, !PT ;  /* 0x000000ff08ff7812 */ /* 0x001fe2000780c0ff */
[----:B------:R-:W-:Y:S02]  /*a160*/  IMAD.MOV.U32 R0, RZ, RZ, 0x1 ;  /* 0x00000001ff007424 */ /* 0x000fe400078e00ff */
[----:B------:R-:W-:-:S10]  /*a170*/  IMAD.MOV.U32 R7, RZ, RZ, RZ ;  /* 0x000000ffff077224 */ /* 0x000fd400078e00ff */
[----:B------:R-:W-:Y:S05]  /*a180*/  @!P0 BRA `(.L_x_291) ;  /* 0x0000000c001c8947 */ /* 0x000fea0003800000 */
[----:B------:R-:W-:Y:S01]  /*a190*/  LOP3.LUT P0, RZ, R4, 0x1f, RZ, 0xc0, !PT ;  /* 0x0000001f04ff7812 */ /* 0x000fe2000780c0ff */
[----:B------:R-:W-:Y:S01]  /*a1a0*/  ULDC UR5, c[0x0][0x658] ;  /* 0x0001960000057ab9 */ /* 0x000fe20000000800 */
[----:B------:R-:W-:Y:S01]  /*a1b0*/  UMOV UR6, 0xffffffff ;  /* 0xffffffff00067882 */ /* 0x000fe20000000000 */
[----:B------:R-:W-:Y:S01]  /*a1c0*/  BSSY B0, `(.L_x_291) ;  /* 0x00000c3000007945 */ /* 0x000fe20003800000 */
[----:B------:R-:W-:Y:S01]  /*a1d0*/  USHF.L.U32 UR6, UR6, UR5, URZ ;  /* 0x0000000506067299 */ /* 0x000fe2000800063f */
[C---:B------:R-:W-:Y:S01]  /*a1e0*/  ISETP.NE.AND P2, PT, R3.reuse, RZ, PT ;  /* 0x000000ff0300720c */ /* 0x040fe20003f45270 */
[----:B------:R-:W-:Y:S01]  /*a1f0*/  IMAD.MOV.U32 R8, RZ, RZ, 0x1 ;  /* 0x00000001ff087424 */ /* 0x000fe200078e00ff */
[----:B------:R-:W-:Y:S01]  /*a200*/  ISETP.NE.OR P0, PT, R3, RZ, !P0 ;  /* 0x000000ff0300720c */ /* 0x000fe20004705670 */
[----:B------:R-:W-:Y:S01]  /*a210*/  IMAD.MOV.U32 R0, RZ, RZ, 0x1 ;  /* 0x00000001ff007424 */ /* 0x000fe200078e00ff */
[----:B------:R-:W-:Y:S01]  /*a220*/  LOP3.LUT R6, R16, 0x2, RZ, 0xfc, !PT ;  /* 0x0000000210067812 */ /* 0x000fe200078efcff */
[----:B------:R-:W-:Y:S01]  /*a230*/  IMAD.MOV.U32 R7, RZ, RZ, RZ ;  /* 0x000000ffff077224 */ /* 0x000fe200078e00ff */
[----:B------:R-:W-:Y:S01]  /*a240*/  ULDC UR4, c[0x0][0x600] ;  /* 0x0001800000047ab9 */ /* 0x000fe20000000800 */
[----:B------:R-:W-:Y:S01]  /*a250*/  UMOV UR7, 0x1 ;  /* 0x0000000100077882 */ /* 0x000fe20000000000 */
[----:B------:R-:W-:-:S02]  /*a260*/  UIADD3 UR19, UR40, 0x1, URZ ;  /* 0x0000000128137890 */ /* 0x000fc4000fffe03f */
[----:B------:R-:W-:Y:S02]  /*a270*/  UIADD3 UR15, UR4, -0x1, URZ ;  /* 0xffffffff040f7890 */ /* 0x000fe4000fffe03f */
[----:B------:R-:W-:Y:S02]  /*a280*/  USHF.L.U32 UR17, UR7, UR5, URZ ;  /* 0x0000000507117299 */ /* 0x000fe4000800063f */
[----:B------:R-:W-:Y:S01]  /*a290*/  ULOP3.LUT UR16, URZ, UR6, URZ, 0x33, !UPT ;  /* 0x000000063f107292 */ /* 0x000fe2000f8e333f */
[----:B------:R-:W-:-:S11]  /*a2a0*/  ULDC.64 UR20, c[0x0][0x198] ;  /* 0x0000660000147ab9 */ /* 0x000fd60000000a00 */
.L_x_303:
[----:B------:R-:W-:-:S03]  /*a2b0*/  UMOV UR4, 0xffffffff ;  /* 0xffffffff00047882 */ /* 0x000fc60000000000 */
[----:B------:R-:W-:Y:S05]  /*a2c0*/  BRA.DIV UR4, `(.L_x_292) ;  /* 0x0000000e04bc7947 */ /* 0x000fea000b800000 */
[----:B------:R-:W-:-:S13]  /*a2d0*/  ELECT P6, URZ, PT ;  /* 0x00000000003f782f */ /* 0x000fda00038c0000 */
.L_x_315:
[----:B------:R-:W0:Y:S01]  /*a2e0*/  LDC R3, c[0x0][0x28c] ;  /* 0x0000a300ff037b82 */ /* 0x000e220000000800 */
[----:B------:R-:W-:Y:S01]  /*a2f0*/  BSSY B1, `(.L_x_293) ;  /* 0x0000037000017945 */ /* 0x000fe20003800000 */
[----:B0-----:R-:W-:-:S13]  /*a300*/  ISETP.LT.OR P6, PT, R3, 0x1, !P6 ;  /* 0x000000010300780c */ /* 0x001fda00077c1670 */
[----:B------:R-:W-:Y:S05]  /*a310*/  @P6 BRA `(.L_x_294) ;  /* 0x0000000000d06947 */ /* 0x000fea0003800000 */
[----:B------:R-:W-:Y:S02]  /*a320*/  IMAD.SHL.U32 R22, R22, 0x100, RZ ;  /* 0x0000010016167824 */ /* 0x000fe400078e00ff */
[----:B------:R-:W-:Y:S02]  /*a330*/  IMAD.SHL.U32 R19, R19, 0x40, RZ ;  /* 0x0000004013137824 */ /* 0x000fe400078e00ff */
[----:B------:R-:W-:Y:S02]  /*a340*/  IMAD.MOV.U32 R12, RZ, RZ, RZ ;  /* 0x000000ffff0c7224 */ /* 0x000fe400078e00ff */
[----:B------:R-:W-:Y:S02]  /*a350*/  IMAD.U32 R13, RZ, RZ, UR19 ;  /* 0x00000013ff0d7e24 */ /* 0x000fe4000f8e00ff */
[----:B------:R-:W-:Y:S02]  /*a360*/  IMAD.MOV.U32 R3, RZ, RZ, R0 ;  /* 0x000000ffff037224 */ /* 0x000fe400078e0000 */
[----:B------:R-:W-:-:S07]  /*a370*/  IMAD.MOV.U32 R4, RZ, RZ, R7 ;  /* 0x000000ffff047224 */ /* 0x000fce00078e0007 */
.L_x_298:
[----:B------:R-:W0:Y:S01]  /*a380*/  S2R R10, SR_CgaCtaId ;  /* 0x00000000000a7919 */ /* 0x000e220000008800 */
[----:B------:R-:W-:Y:S01]  /*a390*/  MOV R5, 0x400 ;  /* 0x0000040000057802 */ /* 0x000fe20000000f00 */
[----:B------:R-:W1:Y:S03]  /*a3a0*/  @!P2 LDC R9, c[0x0][0x500] ;  /* 0x00014000ff09ab82 */ /* 0x000e660000000800 */
[----:B0-----:R-:W-:Y:S02]  /*a3b0*/  LEA R11, R10, R5, 0x18 ;  /* 0x000000050a0b7211 */ /* 0x001fe400078ec0ff */
[----:B------:R-:W-:-:S03]  /*a3c0*/  SHF.L.U32 R5, R3, 0x1f, RZ ;  /* 0x0000001f03057819 */ /* 0x000fc600000006ff */
[----:B------:R-:W-:-:S04]  /*a3d0*/  IMAD R10, R4, 0x8, R11 ;  /* 0x00000008040a7824 */ /* 0x000fc800078e020b */
[----:B------:R-:W0:Y:S02]  /*a3e0*/  SYNCS.PHASECHK.TRANS64.TRYWAIT P1, [R10+URZ+0x18], R5 ;  /* 0x000018050a0075a7 */ /* 0x000e24000802017f */
[----:B01----:R-:W-:Y:S05]  /*a3f0*/  @!P1 BRA `(.L_x_295) ;  /* 0x0000000c00909947 */ /* 0x003fea0003800000 */
.L_x_316:
[----:B0-----:R-:W-:Y:S01]  /*a400*/  PRMT R5, R6, 0x9910, RZ ;  /* 0x0000991006057816 */ /* 0x001fe200000000ff */
[----:B------:R0:W-:Y:S03]  /*a410*/  @!P2 SYNCS.ARRIVE.TRANS64 RZ, [R10+URZ], R9 ;  /* 0x000000090affa9a7 */ /* 0x0001e6000800003f */
[----:B------:R-:W-:-:S13]  /*a420*/  ISETP.NE.AND P1, PT, R5, 0x2, PT ;  /* 0x000000020500780c */ /* 0x000fda0003f25270 */
[----:B0-----:R-:W-:Y:S05]  /*a430*/  @P1 BRA `(.L_x_296) ;  /* 0x0000000000041947 */ /* 0x001fea0003800000 */
[----:B------:R-:W-:Y:S01]  /*a440*/  BPT.TRAP 0x1 ;  /* 0x000000040000795c */ /* 0x000fe20000300000 */
.L_x_296:
[----:B------:R-:W-:Y:S05]  /*a450*/  @P0 BRA `(.L_x_297) ;  /* 0x0000000000040947 */ /* 0x000fea0003800000 */
[----:B------:R-:W-:Y:S01]  /*a460*/  BPT.TRAP 0x1 ;  /* 0x000000040000795c */ /* 0x000fe20000300000 */
.L_x_297:
[--C-:B------:R-:W-:Y:S01]  /*a470*/  IMAD R5, R4, 0x1000, R11.reuse ;  /* 0x0000100004057824 */ /* 0x100fe200078e020b */
[----:B------:R-:W-:Y:S01]  /*a480*/  R2UR UR9, R10 ;  /* 0x000000000a0972ca */ /* 0x000fe200000e0000 */
[C---:B------:R-:W-:Y:S01]  /*a490*/  IMAD R11, R4.reuse, 0x4000, R11 ;  /* 0x00004000040b7824 */ /* 0x040fe200078e020b */
[----:B------:R-:W-:Y:S01]  /*a4a0*/  UIADD3 UR4, UP0, UR20, 0xf0, URZ ;  /* 0x000000f014047890 */ /* 0x000fe2000ff1e03f */
[----:B------:R-:W-:Y:S01]  /*a4b0*/  VIADD R13, R13, 0xffffffff ;  /* 0xffffffff0d0d7836 */ /* 0x000fe20000000000 */
[----:B------:R-:W-:Y:S01]  /*a4c0*/  R2UR UR5, R5 ;  /* 0x00000000050572ca */ /* 0x000fe200000e0000 */
[----:B------:R-:W-:Y:S01]  /*a4d0*/  UIADD3 UR22, UP1, UR20, 0x1f0, URZ ;  /* 0x000001f014167890 */ /* 0x000fe2000ff3e03f */
[----:B------:R-:W-:Y:S01]  /*a4e0*/  R2UR UR8, R11 ;  /* 0x000000000b0872ca */ /* 0x000fe200000e0000 */
[----:B------:R-:W-:Y:S01]  /*a4f0*/  VIADD R4, R4, 0x1 ;  /* 0x0000000104047836 */ /* 0x000fe20000000000 */
[----:B------:R-:W-:Y:S01]  /*a500*/  R2UR UR11, R19 ;  /* 0x00000000130b72ca */ /* 0x000fe200000e0000 */
[----:B------:R-:W-:Y:S01]  /*a510*/  UIADD3.X UR23, URZ, UR21, URZ, UP1, !UPT ;  /* 0x000000153f177290 */ /* 0x000fe20008ffe43f */
[----:B------:R-:W-:Y:S01]  /*a520*/  R2UR UR10, R12 ;  /* 0x000000000c0a72ca */ /* 0x000fe200000e0000 */
[----:B------:R-:W-:Y:S01]  /*a530*/  UMOV UR6, 0x0 ;  /* 0x0000000000067882 */ /* 0x000fe20000000000 */
[----:B------:R-:W-:Y:S01]  /*a540*/  R2UR UR12, R2 ;  /* 0x00000000020c72ca */ /* 0x000fe200000e0000 */
[----:B------:R-:W-:Y:S01]  /*a550*/  UMOV UR7, 0x10000000 ;  /* 0x1000000000077882 */ /* 0x000fe20000000000 */
[----:B------:R-:W-:Y:S01]  /*a560*/  R2UR UR18, R22 ;  /* 0x00000000161272ca */ /* 0x000fe200000e0000 */
[----:B------:R-:W-:Y:S01]  /*a570*/  VIADD R12, R12, 0x20 ;  /* 0x000000200c0c7836 */ /* 0x000fe20000000000 */
[----:B------:R-:W-:Y:S01]  /*a580*/  ISETP.GT.AND P3, PT, R13, 0x1, PT ;  /* 0x000000010d00780c */ /* 0x000fe20003f64270 */
[----:B------:R-:W-:Y:S01]  /*a590*/  UIADD3 UR13, UR5, 0x100, URZ ;  /* 0x00000100050d7890 */ /* 0x000fe2000fffe03f */
[----:B------:R-:W-:Y:S01]  /*a5a0*/  ISETP.NE.AND P1, PT, R4, 0x3, PT ;  /* 0x000000030400780c */ /* 0x000fe20003f25270 */
[----:B------:R-:W-:-:S02]  /*a5b0*/  UIADD3.X UR5, URZ, UR21, URZ, UP0, !UPT ;  /* 0x000000153f057290 */ /* 0x000fc400087fe43f */
[----:B------:R-:W-:Y:S01]  /*a5c0*/  UIADD3 UR14, UR8, 0x3100, URZ ;  /* 0x00003100080e7890 */ /* 0x000fe2000fffe03f */
[----:B------:R-:W-:Y:S02]  /*a5d0*/  SEL R10, RZ, 0x1, P1 ;  /* 0x00000001ff0a7807 */ /* 0x000fe40000800000 */
[----:B------:R-:W-:Y:S01]  /*a5e0*/  UMOV UR8, UR13 ;  /* 0x0000000d00087c82 */ /* 0x000fe20008000000 */
[----:B------:R-:W-:Y:S02]  /*a5f0*/  SEL R4, R4, RZ, P1 ;  /* 0x000000ff04047207 */ /* 0x000fe40000800000 */
[----:B------:R-:W-:Y:S01]  /*a600*/  LOP3.LUT R3, R3, R10, RZ, 0x3c, !PT ;  /* 0x0000000a03037212 */ /* 0x000fe200078e3cff */
[----:B------:R0:W-:Y:S02]  /*a610*/  UTMALDG.3D [UR8], [UR4], desc[UR6] ;  /* 0x00000608040075b4 */ /* 0x0001e40008011000 */
[----:B0-----:R-:W-:Y:S01]  /*a620*/  UMOV UR8, UR14 ;  /* 0x0000000e00087c82 */ /* 0x001fe20008000000 */
[----:B------:R-:W-:-:S02]  /*a630*/  UMOV UR11, UR18 ;  /* 0x00000012000b7c82 */ /* 0x000fc40008000000 */
[----:B------:R0:W-:Y:S02]  /*a640*/  UTMALDG.3D [UR8], [UR22], desc[UR6] ;  /* 0x00000608160075b4 */ /* 0x0001e40008011000 */
[----:B0-----:R-:W-:Y:S05]  /*a650*/  @P3 BRA `(.L_x_298) ;  /* 0xfffffffc00483947 */ /* 0x001fea000383ffff */
.L_x_294:
[----:B------:R-:W-:Y:S05]  /*a660*/  BSYNC B1 ;  /* 0x0000000000017941 */ /* 0x000fea0003800000 */
.L_x_293:
[----:B------:R-:W2:Y:S01]  /*a670*/  LDL.64 R10, [R1] ;  /* 0x00000000010a7983 */ /* 0x000ea20000100a00 */
[----:B------:R-:W-:Y:S01]  /*a680*/  LOP3.LUT P4, RZ, R8, 0xff, RZ, 0xc0, !PT ;  /* 0x000000ff08ff7812 */ /* 0x000fe2000788c0ff */
[----:B------:R-:W-:Y:S01]  /*a690*/  VIADD R4, R7, UR40 ;  /* 0x0000002807047c36 */ /* 0x000fe20008000000 */
[----:B------:R-:W-:Y:S01]  /*a6a0*/  ULDC.64 UR4, c[0x0][0x650] ;  /* 0x0001940000047ab9 */ /* 0x000fe20000000a00 */
[----:B------:R-:W-:Y:S01]  /*a6b0*/  IMAD.U32 R7, RZ, RZ, UR40 ;  /* 0x00000028ff077e24 */ /* 0x000fe2000f8e00ff */
[----:B------:R-:W-:Y:S01]  /*a6c0*/  UISETP.GE.U32.AND UP0, UPT, UR40, 0x3, UPT ;  /* 0x000000032800788c */ /* 0x000fe2000bf06070 */
[----:B------:R-:W-:Y:S01]  /*a6d0*/  BSSY B1, `(.L_x_299) ;  /* 0x000006f000017945 */ /* 0x000fe20003800000 */
[----:B------:R-:W-:Y:S01]  /*a6e0*/  ISETP.GT.U32.AND P1, PT, R4, 0x2, PT ;  /* 0x000000020400780c */ /* 0x000fe20003f24070 */
[----:B------:R-:W-:Y:S01]  /*a6f0*/  IMAD.MOV.U32 R19, RZ, RZ, -0x1 ;  /* 0xffffffffff137424 */ /* 0x000fe200078e00ff */
[----:B------:R-:W-:Y:S01]  /*a700*/  PRMT R8, RZ, 0x7610, R8 ;  /* 0x00007610ff087816 */ /* 0x000fe20000000008 */
[----:B------:R-:W-:Y:S01]  /*a710*/  IMAD.MOV.U32 R22, RZ, RZ, -0x1 ;  /* 0xffffffffff167424 */ /* 0x000fe200078e00ff */
[----:B------:R-:W-:-:S02]  /*a720*/  ISETP.LT.U32.AND P1, PT, R7, 0x3, P1 ;  /* 0x000000030700780c */ /* 0x000fc40000f21070 */
[----:B------:R-:W-:Y:S01]  /*a730*/  PLOP3.LUT P3, PT, PT, PT, UP0, 0x80, 0x0 ;  /* 0x000000000000781c */ /* 0x000fe20003f6f008 */
[----:B------:R-:W0:Y:S01]  /*a740*/  @P4 S2R R3, SR_CgaCtaId ;  /* 0x0000000000034919 */ /* 0x000e220000008800 */
[----:B------:R-:W-:-:S04]  /*a750*/  @P4 MOV R2, 0x400 ;  /* 0x0000040000024802 */ /* 0x000fc80000000f00 */
[----:B0-----:R-:W-:Y:S01]  /*a760*/  @P4 LEA R5, R3, R2, 0x18 ;  /* 0x0000000203054211 */ /* 0x001fe200078ec0ff */
[----:B------:R-:W-:-:S03]  /*a770*/  IMAD.WIDE.U32 R2, R4, -0x55555555, RZ ;  /* 0xaaaaaaab04027825 */ /* 0x000fc600078e00ff */
[----:B------:R0:W-:Y:S01]  /*a780*/  @P4 SYNCS.ARRIVE.TRANS64.A1T0 RZ, [R5+URZ+0x68], RZ ;  /* 0x000068ff05ff49a7 */ /* 0x0001e2000810003f */
[----:B------:R-:W-:Y:S01]  /*a790*/  IMAD.MOV.U32 R2, RZ, RZ, -0x1 ;  /* 0xffffffffff027424 */ /* 0x000fe200078e00ff */
[----:B0-----:R-:W-:Y:S02]  /*a7a0*/  SHF.R.U32.HI R5, RZ, 0x1, R3 ;  /* 0x00000001ff057819 */ /* 0x001fe40000011603 */
[----:B------:R-:W-:-:S03]  /*a7b0*/  SEL R3, RZ, 0x1, !P1 ;  /* 0x00000001ff037807 */ /* 0x000fc60004800000 */
[----:B------:R-:W-:Y:S01]  /*a7c0*/  IMAD R7, R5, -0x3, R4 ;  /* 0xfffffffd05077824 */ /* 0x000fe200078e0204 */
[----:B------:R-:W-:Y:S02]  /*a7d0*/  LOP3.LUT R0, R0, R3, RZ, 0x3c, !PT ;  /* 0x0000000300007212 */ /* 0x000fe400078e3cff */
[----:B------:R-:W-:Y:S02]  /*a7e0*/  PRMT R3, RZ, 0x7610, R3 ;  /* 0x00007610ff037816 */ /* 0x000fe40000000003 */
[----:B------:R-:W-:Y:S02]  /*a7f0*/  @P3 LOP3.LUT R0, R0, 0x1, R5, 0x78, !PT ;  /* 0x0000000100003812 */ /* 0x000fe400078e7805 */
[----:B--2---:R-:W-:-:S04]  /*a800*/  IADD3 R18, P4, R18, R10, RZ ;  /* 0x0000000a12127210 */ /* 0x004fc80007f9e0ff */
[----:B------:R-:W-:Y:S01]  /*a810*/  ISETP.GE.U32.AND P1, PT, R18, UR4, PT ;  /* 0x0000000412007c0c */ /* 0x000fe2000bf26070 */
[----:B------:R-:W-:-:S05]  /*a820*/  IMAD.X R17, R17, 0x1, R23, P4 ;  /* 0x0000000111117824 */ /* 0x000fca00020e0617 */
[----:B------:R-:W-:-:S13]  /*a830*/  ISETP.GE.U32.AND.EX P1, PT, R17, UR5, PT, P1 ;  /* 0x0000000511007c0c */ /* 0x000fda000bf26110 */
[----:B------:R-:W-:Y:S05]  /*a840*/  @P1 BRA `(.L_x_300) ;  /* 0x00000004005c1947 */ /* 0x000fea0003800000 */
[----:B------:R-:W0:Y:S01]  /*a850*/  S2R R11, SR_CTAID.X ;  /* 0x00000000000b7919 */ /* 0x000e220000002500 */
[----:B------:R-:W-:Y:S01]  /*a860*/  ULDC.64 UR4, c[0x0][0x628] ;  /* 0x00018a0000047ab9 */ /* 0x000fe20000000a00 */
[----:B------:R-:W1:Y:S01]  /*a870*/  LDC R12, c[0x0][0x144] ;  /* 0x00005100ff0c7b82 */ /* 0x000e620000000800 */
[----:B------:R-:W-:Y:S01]  /*a880*/  ISETP.NE.U32.AND P1, PT, RZ, UR4, PT ;  /* 0x00000004ff007c0c */ /* 0x000fe2000bf25070 */
[----:B------:R-:W2:Y:S01]  /*a890*/  S2R R9, SR_CTAID.Y ;  /* 0x0000000000097919 */ /* 0x000ea20000002600 */
[----:B------:R-:W-:Y:S01]  /*a8a0*/  ULDC UR6, c[0x0][0x150] ;  /* 0x0000540000067ab9 */ /* 0x000fe20000000800 */
[----:B------:R-:W-:Y:S01]  /*a8b0*/  ULDC UR7, c[0x0][0x630] ;  /* 0x00018c0000077ab9 */ /* 0x000fe20000000800 */
[----:B------:R-:W-:Y:S01]  /*a8c0*/  ISETP.NE.AND.EX P1, PT, RZ, UR5, PT, P1 ;  /* 0x00000005ff007c0c */ /* 0x000fe2000bf25310 */
[----:B------:R-:W-:Y:S01]  /*a8d0*/  IMAD.MOV.U32 R2, RZ, RZ, R18 ;  /* 0x000000ffff027224 */ /* 0x000fe200078e0012 */
[----:B0-----:R-:W-:-:S05]  /*a8e0*/  I2FP.F32.U32 R3, R11 ;  /* 0x0000000b00037245 */ /* 0x001fca0000201000 */
[----:B------:R-:W-:Y:S01]  /*a8f0*/  FMUL R14, R3, UR6 ;  /* 0x00000006030e7c20 */ /* 0x000fe20008400000 */
[----:B------:R-:W-:-:S05]  /*a900*/  IMAD.MOV.U32 R3, RZ, RZ, R17 ;  /* 0x000000ffff037224 */ /* 0x000fca00078e0011 */
[----:B--2---:R-:W-:Y:S05]  /*a910*/  @!P1 BRA `(.L_x_301) ;  /* 0x0000000000289947 */ /* 0x004fea0003800000 */
[----:B------:R-:W-:Y:S02]  /*a920*/  ULDC UR6, c[0x0][0x634] ;  /* 0x00018d0000067ab9 */ /* 0x000fe40000000800 */
[----:B------:R-:W-:-:S05]  /*a930*/  IADD3 R3, P1, R18, UR6, RZ ;  /* 0x0000000612037c10 */ /* 0x000fca000ff3e0ff */
[----:B------:R-:W-:-:S04]  /*a940*/  IMAD.X R13, RZ, RZ, R17, P1 ;  /* 0x000000ffff0d7224 */ /* 0x000fc800008e0611 */
[----:B------:R-:W-:-:S04]  /*a950*/  IMAD.WIDE.U32 R4, R13, UR4, RZ ;  /* 0x000000040d047c25 */ /* 0x000fc8000f8e00ff */
[----:B------:R-:W-:-:S04]  /*a960*/  IMAD.WIDE.U32 R4, P1, R3, UR5, R4 ;  /* 0x0000000503047c25 */ /* 0x000fc8000f820004 */
[----:B------:R-:W-:-:S04]  /*a970*/  IMAD.WIDE.U32 R2, R3, UR4, RZ ;  /* 0x0000000403027c25 */ /* 0x000fc8000f8e00ff */
[----:B------:R-:W-:Y:S01]  /*a980*/  IMAD.MOV.U32 R2, RZ, RZ, R5 ;  /* 0x000000ffff027224 */ /* 0x000fe200078e0005 */
[----:B------:R-:W-:Y:S01]  /*a990*/  IADD3 RZ, P3, R3, R4, RZ ;  /* 0x0000000403ff7210 */ /* 0x000fe20007f7e0ff */
[----:B------:R-:W-:-:S04]  /*a9a0*/  IMAD.X R3, RZ, RZ, RZ, P1 ;  /* 0x000000ffff037224 */ /* 0x000fc800008e06ff */
[----:B------:R-:W-:-:S08]  /*a9b0*/  IMAD.WIDE.U32.X R2, R13, UR5, R2, P3 ;  /* 0x000000050d027c25 */ /* 0x000fd000098e0402 */
.L_x_301:
[--C-:B------:R-:W-:Y:S01]  /*a9c0*/  SHF.R.U64 R10, R2, UR7, R3.reuse ;  /* 0x00000007020a7c19 */ /* 0x100fe20008001203 */
[----:B------:R-:W0:Y:S01]  /*a9d0*/  F2I.U32.TRUNC.NTZ R14, R14 ;  /* 0x0000000e000e7305 */ /* 0x000e22000020f000 */
[----:B------:R-:W-:Y:S01]  /*a9e0*/  SHF.R.U32.HI R2, RZ, UR7, R3 ;  /* 0x00000007ff027c19 */ /* 0x000fe20008011603 */
[----:B------:R-:W-:Y:S01]  /*a9f0*/  ULDC.64 UR4, c[0x0][0x620] ;  /* 0x0001880000047ab9 */ /* 0x000fe20000000a00 */
[----:B------:R-:W-:Y:S01]  /*aa00*/  IADD3 R5, P1, RZ, -R10, RZ ;  /* 0x8000000aff057210 */ /* 0x000fe20007f3e0ff */
[----:B------:R-:W-:Y:S01]  /*aa10*/  IMAD.MOV.U32 R3, RZ, RZ, R17 ;  /* 0x000000ffff037224 */ /* 0x000fe200078e0011 */
[----:B------:R-:W-:-:S03]  /*aa20*/  ULDC.64 UR6, c[0x0][0x640] ;  /* 0x0001900000067ab9 */ /* 0x000fc60000000a00 */
[----:B------:R-:W-:Y:S01]  /*aa30*/  IMAD.X R2, RZ, RZ, ~R2, P1 ;  /* 0x000000ffff027224 */ /* 0x000fe200008e0e02 */
[----:B------:R-:W-:-:S03]  /*aa40*/  ISETP.NE.U32.AND P1, PT, RZ, UR6, PT ;  /* 0x00000006ff007c0c */ /* 0x000fc6000bf25070 */
[----:B------:R-:W-:Y:S01]  /*aa50*/  IMAD R4, R2, UR4, RZ ;  /* 0x0000000402047c24 */ /* 0x000fe2000f8e02ff */
[----:B------:R-:W-:Y:S01]  /*aa60*/  ISETP.NE.AND.EX P1, PT, RZ, UR7, PT, P1 ;  /* 0x00000007ff007c0c */ /* 0x000fe2000bf25310 */
[----:B------:R-:W-:-:S04]  /*aa70*/  IMAD.MOV.U32 R2, RZ, RZ, R18 ;  /* 0x000000ffff027224 */ /* 0x000fc800078e0012 */
[----:B------:R-:W-:Y:S01]  /*aa80*/  IMAD.WIDE.U32 R2, R5, UR4, R2 ;  /* 0x0000000405027c25 */ /* 0x000fe2000f8e0002 */
[----:B------:R-:W-:-:S03]  /*aa90*/  ULDC UR4, c[0x0][0x618] ;  /* 0x0001860000047ab9 */ /* 0x000fc60000000800 */
[----:B------:R-:W-:Y:S01]  /*aaa0*/  IMAD R5, R5, UR5, R4 ;  /* 0x0000000505057c24 */ /* 0x000fe2000f8e0204 */
[----:B------:R-:W-:Y:S01]  /*aab0*/  ULDC UR5, c[0x0][0x154] ;  /* 0x0000550000057ab9 */ /* 0x000fe20000000800 */
[----:B0-----:R-:W-:Y:S02]  /*aac0*/  IMAD.MOV R4, RZ, RZ, -R14 ;  /* 0x000000ffff047224 */ /* 0x001fe400078e0a0e */
[----:B------:R-:W0:Y:S01]  /*aad0*/  LDC R14, c[0x0][0x148] ;  /* 0x00005200ff0e7b82 */ /* 0x000e220000000800 */
[----:B------:R-:W-:Y:S02]  /*aae0*/  IMAD.IADD R3, R3, 0x1, R5 ;  /* 0x0000000103037824 */ /* 0x000fe400078e0205 */
[----:B-1----:R-:W-:Y:S01]  /*aaf0*/  IMAD R11, R12, R4, R11 ;  /* 0x000000040c0b7224 */ /* 0x002fe200078e020b */
[----:B------:R-:W-:Y:S02]  /*ab00*/  I2FP.F32.U32 R4, R9 ;  /* 0x0000000900047245 */ /* 0x000fe40000201000 */
[----:B------:R-:W-:-:S02]  /*ab10*/  SHF.R.U64 R12, R2, UR4, R3 ;  /* 0x00000004020c7c19 */ /* 0x000fc40008001203 */
[----:B------:R-:W-:Y:S01]  /*ab20*/  SHF.R.U32.HI R3, RZ, UR4, R3 ;  /* 0x00000004ff037c19 */ /* 0x000fe20008011603 */
[----:B------:R-:W-:Y:S01]  /*ab30*/  FMUL R4, R4, UR5 ;  /* 0x0000000504047c20 */ /* 0x000fe20008400000 */
[----:B------:R-:W-:Y:S02]  /*ab40*/  ULDC UR4, c[0x0][0x608] ;  /* 0x0001820000047ab9 */ /* 0x000fe40000000800 */
[--C-:B------:R-:W-:Y:S01]  /*ab50*/  SHF.R.U64 R15, R12, UR4, R3.reuse ;  /* 0x000000040c0f7c19 */ /* 0x100fe20008001203 */
[----:B------:R1:W2:Y:S01]  /*ab60*/  F2I.U32.TRUNC.NTZ R20, R4 ;  /* 0x0000000400147305 */ /* 0x0002a2000020f000 */
[----:B------:R-:W-:Y:S01]  /*ab70*/  SHF.R.U32.HI R2, RZ, UR4, R3 ;  /* 0x00000004ff027c19 */ /* 0x000fe20008011603 */
[----:B------:R-:W-:-:S03]  /*ab80*/  ULDC UR4, c[0x0][0x658] ;  /* 0x0001960000047ab9 */ /* 0x000fc60000000800 */
[--C-:B------:R-:W-:Y:S02]  /*ab90*/  SHF.R.U64 R13, R15, UR4, R2.reuse ;  /* 0x000000040f0d7c19 */ /* 0x100fe40008001202 */
[----:B------:R-:W-:-:S03]  /*aba0*/  SHF.R.U32.HI R19, RZ, UR4, R2 ;  /* 0x00000004ff137c19 */ /* 0x000fc60008011602 */
[----:B------:R-:W-:Y:S02]  /*abb0*/  IMAD.MOV.U32 R2, RZ, RZ, R13 ;  /* 0x000000ffff027224 */ /* 0x000fe400078e000d */
[----:B------:R-:W-:Y:S01]  /*abc0*/  IMAD.MOV.U32 R3, RZ, RZ, R19 ;  /* 0x000000ffff037224 */ /* 0x000fe200078e0013 */
[----:B-1----:R-:W-:Y:S06]  /*abd0*/  @!P1 BRA `(.L_x_302) ;  /* 0x0000000000289947 */ /* 0x002fec0003800000 */
        /* <DEDUP_REMOVED lines=10> */
.L_x_302:
[----:B------:R-:W1:Y:S01]  /*ac80*/  LDC R4, c[0x0][0x65c] ;  /* 0x00019700ff047b82 */ /* 0x000e620000000800 */
[----:B------:R-:W-:Y:S01]  /*ac90*/  ULDC UR4, c[0x0][0x648] ;  /* 0x0001920000047ab9 */ /* 0x000fe20000000800 */
[----:B------:R-:W-:Y:S01]  /*aca0*/  LOP3.LUT R15, R15, UR16, RZ, 0xc0, !PT ;  /* 0x000000100f0f7c12 */ /* 0x000fe2000f8ec0ff */
[----:B--2---:R-:W-:Y:S01]  /*acb0*/  IMAD.MOV R20, RZ, RZ, -R20 ;  /* 0x000000ffff147224 */ /* 0x004fe200078e0a14 */
[----:B------:R-:W-:Y:S01]  /*acc0*/  SHF.R.U64 R2, R2, UR4, R3 ;  /* 0x0000000402027c19 */ /* 0x000fe20008001203 */
[----:B------:R-:W-:Y:S01]  /*acd0*/  ULDC UR4, c[0x0][0x638] ;  /* 0x00018e0000047ab9 */ /* 0x000fe20000000800 */
[----:B------:R-:W-:Y:S01]  /*ace0*/  LOP3.LUT R12, R12, UR15, RZ, 0xc0, !PT ;  /* 0x0000000f0c0c7c12 */ /* 0x000fe2000f8ec0ff */
[----:B------:R-:W-:Y:S01]  /*acf0*/  ULDC UR5, c[0x0][0x610] ;  /* 0x0001840000057ab9 */ /* 0x000fe20000000800 */
[----:B------:R-:W-:Y:S01]  /*ad00*/  IMAD.MOV.U32 R3, RZ, RZ, 0x1 ;  /* 0x00000001ff037424 */ /* 0x000fe200078e00ff */
[----:B-1----:R-:W-:Y:S01]  /*ad10*/  ISETP.NE.AND P1, PT, R4, 0x1, PT ;  /* 0x000000010400780c */ /* 0x002fe20003f25270 */
[----:B------:R-:W-:-:S02]  /*ad20*/  IMAD.MOV R4, RZ, RZ, -R2 ;  /* 0x000000ffff047224 */ /* 0x000fc400078e0a02 */
[----:B------:R-:W-:Y:S02]  /*ad30*/  IMAD R2, R2, UR17, R15 ;  /* 0x0000001102027c24 */ /* 0x000fe4000f8e020f */
[----:B------:R-:W-:Y:S01]  /*ad40*/  IMAD R13, R4, UR4, R13 ;  /* 0x00000004040d7c24 */ /* 0x000fe2000f8e020d */
[----:B------:R-:W-:-:S07]  /*ad50*/  ULDC UR4, c[0x0][0x600] ;  /* 0x0001800000047ab9 */ /* 0x000fce0000000800 */
[----:B0-----:R-:W-:-:S04]  /*ad60*/  @P1 IMAD R11, R14, R20, R9 ;  /* 0x000000140e0b1224 */ /* 0x001fc800078e0209 */
[----:B------:R-:W-:Y:S02]  /*ad70*/  IMAD R11, R2, UR5, R11 ;  /* 0x00000005020b7c24 */ /* 0x000fe4000f8e020b */
[----:B------:R-:W-:-:S05]  /*ad80*/  IMAD R2, R13, UR4, R12 ;  /* 0x000000040d027c24 */ /* 0x000fca000f8e020c */
[----:B------:R-:W-:Y:S02]  /*ad90*/  SEL R22, R2, R11, !P1 ;  /* 0x0000000b02167207 */ /* 0x000fe40004800000 */
[----:B------:R-:W-:Y:S01]  /*ada0*/  SEL R19, R11, R2, !P1 ;  /* 0x000000020b137207 */ /* 0x000fe20004800000 */
[----:B------:R-:W-:-:S07]  /*adb0*/  IMAD.MOV.U32 R2, RZ, RZ, R10 ;  /* 0x000000ffff027224 */ /* 0x000fce00078e000a */
.L_x_300:
[----:B------:R-:W-:Y:S05]  /*adc0*/  BSYNC B1 ;  /* 0x0000000000017941 */ /* 0x000fea0003800000 */
.L_x_299:
[----:B------:R-:W-:-:S13]  /*add0*/  LOP3.LUT P1, RZ, R3, 0xff, RZ, 0xc0, !PT ;  /* 0x000000ff03ff7812 */ /* 0x000fda000782c0ff */
[----:B------:R-:W-:Y:S05]  /*ade0*/  @P1 BRA `(.L_x_303) ;  /* 0xfffffff400301947 */ /* 0x000fea000383ffff */
[----:B------:R-:W-:Y:S05]  /*adf0*/  BSYNC B0 ;  /* 0x0000000000007941 */ /* 0x000fea0003800000 */
.L_x_291:
[----:B------:R-:W-:-:S03]  /*ae00*/  UMOV UR4, 0xffffffff ;  /* 0xffffffff00047882 */ /* 0x000fc60000000000 */
[----:B------:R-:W-:Y:S05]  /*ae10*/  BRA.DIV UR4, `(.L_x_304) ;  /* 0x00000006041c7947 */ /* 0x000fea000b800000 */
[----:B------:R-:W-:-:S13]  /*ae20*/  ELECT P6, URZ, PT ;  /* 0x00000000003f782f */ /* 0x000fda00038c0000 */
.L_x_319:
[----:B------:R-:W-:Y:S04]  /*ae30*/  BSSY B0, `(.L_x_305) ;  /* 0x0000022000007945 */ /* 0x000fe80003800000 */
[----:B------:R-:W-:Y:S05]  /*ae40*/  @!P6 BRA `(.L_x_306) ;  /* 0x000000000080e947 */ /* 0x000fea0003800000 */
[----:B------:R-:W-:-:S04]  /*ae50*/  LOP3.LUT R16, R16, 0x2, RZ, 0xfc, !PT ;  /* 0x0000000210107812 */ /* 0x000fc800078efcff */
[----:B------:R-:W-:-:S13]  /*ae60*/  ISETP.NE.AND P0, PT, R16, 0x3, PT ;  /* 0x000000031000780c */ /* 0x000fda0003f05270 */
[----:B------:R-:W-:Y:S05]  /*ae70*/  @!P0 BRA `(.L_x_307) ;  /* 0x0000000000048947 */ /* 0x000fea0003800000 */
[----:B------:R-:W-:Y:S01]  /*ae80*/  BPT.TRAP 0x1 ;  /* 0x000000040000795c */ /* 0x000fe20000300000 */
.L_x_307:
[----:B------:R-:W0:Y:S01]  /*ae90*/  S2R R3, SR_CgaCtaId ;  /* 0x0000000000037919 */ /* 0x000e220000008800 */
[----:B------:R-:W-:Y:S02]  /*aea0*/  MOV R2, 0x400 ;  /* 0x0000040000027802 */ /* 0x000fe40000000f00 */
[----:B------:R-:W-:Y:S02]  /*aeb0*/  SHF.L.U32 R4, R0, 0x1f, RZ ;  /* 0x0000001f00047819 */ /* 0x000fe400000006ff */
[----:B0-----:R-:W-:-:S05]  /*aec0*/  LEA R2, R3, R2, 0x18 ;  /* 0x0000000203027211 */ /* 0x001fca00078ec0ff */
[----:B------:R-:W-:-:S04]  /*aed0*/  VIADD R2, R2, 0x18 ;  /* 0x0000001802027836 */ /* 0x000fc80000000000 */
[C---:B------:R-:W-:Y:S02]  /*aee0*/  IMAD R9, R7.reuse, 0x8, R2 ;  /* 0x0000000807097824 */ /* 0x040fe400078e0202 */
[----:B------:R-:W-:Y:S02]  /*aef0*/  VIADD R7, R7, 0x1 ;  /* 0x0000000107077836 */ /* 0x000fe40000000000 */
[----:B------:R-:W0:Y:S03]  /*af00*/  SYNCS.PHASECHK.TRANS64.TRYWAIT P0, [R9+URZ], R4 ;  /* 0x00000004090075a7 */ /* 0x000e26000800017f */
[----:B------:R-:W-:-:S04]  /*af10*/  ISETP.NE.AND P1, PT, R7, 0x3, PT ;  /* 0x000000030700780c */ /* 0x000fc80003f25270 */
[----:B------:R-:W-:Y:S02]  /*af20*/  SEL R3, RZ, 0x1, P1 ;  /* 0x00000001ff037807 */ /* 0x000fe40000800000 */
[----:B------:R-:W-:Y:S02]  /*af30*/  SEL R7, R7, RZ, P1 ;  /* 0x000000ff07077207 */ /* 0x000fe40000800000 */
[----:B------:R-:W-:-:S03]  /*af40*/  LOP3.LUT R11, R0, R3, RZ, 0x3c, !PT ;  /* 0x00000003000b7212 */ /* 0x000fc600078e3cff */
[----:B------:R-:W-:Y:S01]  /*af50*/  IMAD R6, R7, 0x8, R2 ;  /* 0x0000000807067824 */ /* 0x000fe200078e0202 */
[----:B------:R-:W-:Y:S01]  /*af60*/  SHF.L.U32 R5, R11, 0x1f, RZ ;  /* 0x0000001f0b057819 */ /* 0x000fe200000006ff */
[----:B0-----:R-:W-:Y:S06]  /*af70*/  @!P0 BRA `(.L_x_308) ;  /* 0x0000000000e48947 */ /* 0x001fec0003800000 */
.L_x_320:
[----:B------:R-:W1:Y:S01]  /*af80*/  SYNCS.PHASECHK.TRANS64.TRYWAIT P0, [R6+URZ], R5 ;  /* 0x00000005060075a7 */ /* 0x000e62000800017f */
[----:B------:R-:W-:-:S05]  /*af90*/  VIADD R0, R7, 0x1 ;  /* 0x0000000107007836 */ /* 0x000fca0000000000 */
[----:B------:R-:W-:-:S04]  /*afa0*/  ISETP.NE.AND P1, PT, R0, 0x3, PT ;  /* 0x000000030000780c */ /* 0x000fc80003f25270 */
[----:B0-----:R-:W-:Y:S02]  /*afb0*/  SEL R4, RZ, 0x1, P1 ;  /* 0x00000001ff047807 */ /* 0x001fe40000800000 */
[----:B------:R-:W-:Y:S02]  /*afc0*/  SEL R3, R0, RZ, P1 ;  /* 0x000000ff00037207 */ /* 0x000fe40000800000 */
[----:B------:R-:W-:Y:S01]  /*afd0*/  LOP3.LUT R0, R11, R4, RZ, 0x3c, !PT ;  /* 0x000000040b007212 */ /* 0x000fe200078e3cff */
[----:B-1----:R-:W-:Y:S06]  /*afe0*/  @!P0 BRA `(.L_x_309) ;  /* 0x0000000000dc8947 */ /* 0x002fec0003800000 */
.L_x_321:
[----:B------:R-:W-:Y:S01]  /*aff0*/  IMAD R3, R3, 0x8, R2 ;  /* 0x0000000803037824 */ /* 0x000fe200078e0202 */
[----:B------:R-:W-:-:S07]  /*b000*/  SHF.L.U32 R0, R0, 0x1f, RZ ;  /* 0x0000001f00007819 */ /* 0x000fce00000006ff */
.L_x_310:
[----:B-1----:R1:W2:Y:S02]  /*b010*/  SYNCS.PHASECHK.TRANS64.TRYWAIT P0, [R3+URZ], R0 ;  /* 0x00000000030075a7 */ /* 0x0022a4000800017f */
[----:B--2---:R-:W-:Y:S05]  /*b020*/  @!P0 NANOSLEEP.SYNCS 0x989680 ;  /* 0x009896800000895d */ /* 0x004fea0003900000 */
[----:B------:R-:W2:Y:S02]  /*b030*/  @!P0 SYNCS.PHASECHK.TRANS64 P0, [R3+URZ], R0 ;  /* 0x00000000030085a7 */ /* 0x000ea4000800007f */
[----:B--2---:R-:W-:Y:S05]  /*b040*/  @!P0 BRA `(.L_x_310) ;  /* 0xfffffffc00f08947 */ /* 0x004fea000383ffff */
.L_x_306:
[----:B------:R-:W-:Y:S05]  /*b050*/  BSYNC B0 ;  /* 0x0000000000007941 */ /* 0x000fea0003800000 */
.L_x_305:
[----:B------:R-:W-:Y:S05]  /*b060*/  EXIT ;  /* 0x000000000000794d */ /* 0x000fea0003800000 */
.L_x_15:
[----:B-1----:R1:W2:Y:S02]  /*b070*/  SYNCS.PHASECHK.TRANS64.TRYWAIT P0, [R159+URZ], R0 ;  /* 0x000000009f0075a7 */ /* 0x0022a4000800017f */
[----:B--2---:R-:W-:Y:S05]  /*b080*/  @!P0 NANOSLEEP.SYNCS 0x989680 ;  /* 0x009896800000895d */ /* 0x004fea0003900000 */
[----:B------:R-:W2:Y:S02]  /*b090*/  @!P0 SYNCS.PHASECHK.TRANS64 P0, [R159+URZ], R0 ;  /* 0x000000009f0085a7 */ /* 0x000ea4000800007f */
[----:B--2---:R-:W-:Y:S05]  /*b0a0*/  @!P0 BRA `(.L_x_15) ;  /* 0xfffffffc00f08947 */ /* 0x004fea000383ffff */
[----:B------:R-:W-:Y:S05]  /*b0b0*/  BRA `(.L_x_311) ;  /* 0xffffff6000e87947 */ /* 0x000fea000383ffff */
.L_x_20:
[----:B--2---:R2:W3:Y:S02]  /*b0c0*/  SYNCS.PHASECHK.TRANS64.TRYWAIT P1, [R3+URZ], R0 ;  /* 0x00000000030075a7 */ /* 0x0044e4000802017f */
[----:B---3--:R-:W-:Y:S05]  /*b0d0*/  @!P1 NANOSLEEP.SYNCS 0x989680 ;  /* 0x009896800000995d */ /* 0x008fea0003900000 */
[----:B------:R-:W3:Y:S02]  /*b0e0*/  @!P1 SYNCS.PHASECHK.TRANS64 P1, [R3+URZ], R0 ;  /* 0x00000000030095a7 */ /* 0x000ee4000802007f */
[----:B---3--:R-:W-:Y:S05]  /*b0f0*/  @!P1 BRA `(.L_x_20) ;  /* 0xfffffffc00f09947 */ /* 0x008fea000383ffff */
[----:B------:R-:W-:Y:S05]  /*b100*/  BRA `(.L_x_19) ;  /* 0xffffff6400547947 */ /* 0x000fea000383ffff */
.L_x_25:
[----:B--2---:R-:W-:-:S04]  /*b110*/  IMAD.U32 R4, RZ, RZ, UR4 ;  /* 0x00000004ff047e24 */ /* 0x004fc8000f8e00ff */
[----:B------:R2:W3:Y:S03]  /*b120*/  SYNCS.PHASECHK.TRANS64.TRYWAIT P1, [R4+URZ], R3 ;  /* 0x00000003040075a7 */ /* 0x0004e6000802017f */
[----:B---3--:R-:W-:Y:S05]  /*b130*/  @!P1 NANOSLEEP.SYNCS 0x989680 ;  /* 0x009896800000995d */ /* 0x008fea0003900000 */
[----:B------:R-:W3:Y:S02]  /*b140*/  @!P1 SYNCS.PHASECHK.TRANS64 P1, [R4+URZ], R3 ;  /* 0x00000003040095a7 */ /* 0x000ee4000802007f */
[----:B---3--:R-:W-:Y:S05]  /*b150*/  @!P1 BRA `(.L_x_25) ;  /* 0xfffffffc00ec9947 */ /* 0x008fea000383ffff */
[----:B------:R-:W-:Y:S05]  /*b160*/  BRA `(.L_x_24) ;  /* 0xffffff6400e87947 */ /* 0x000fea000383ffff */
.L_x_31:
[----:B-1----:R1:W2:Y:S02]  /*b170*/  SYNCS.PHASECHK.TRANS64.TRYWAIT P0, [R159+URZ+0x10], R0 ;  /* 0x000010009f0075a7 */ /* 0x0022a4000800017f */
[----:B--2---:R-:W-:Y:S05]  /*b180*/  @!P0 NANOSLEEP.SYNCS 0x989680 ;  /* 0x009896800000895d */ /* 0x004fea0003900000 */
[----:B------:R-:W2:Y:S02]  /*b190*/  @!P0 SYNCS.PHASECHK.TRANS64 P0, [R159+URZ+0x10], R0 ;  /* 0x000010009f0085a7 */ /* 0x000ea4000800007f */
[----:B--2---:R-:W-:Y:S05]  /*b1a0*/  @!P0 BRA `(.L_x_31) ;  /* 0xfffffffc00f08947 */ /* 0x004fea000383ffff */
[----:B------:R-:W-:Y:S05]  /*b1b0*/  BRA `(.L_x_312) ;  /* 0xffffff6800e47947 */ /* 0x000fea000383ffff */
.L_x_292:
[----:B------:R-:W-:Y:S01]  /*b1c0*/  BSSY B1, `(.L_x_313) ;  /* 0x0000006000017945 */ /* 0x000fe20003800000 */
[----:B------:R-:W-:-:S07]  /*b1d0*/  IMAD.MOV.U32 R15, RZ, RZ, -0x1 ;  /* 0xffffffffff0f7424 */ /* 0x000fce00078e00ff */
[----:B-----5:R-:W-:Y:S05]  /*b1e0*/  WARPSYNC.COLLECTIVE R15, `(.L_x_314) ;  /* 0x000000000f0c7348 */ /* 0x020fea0003c00000 */
[----:B------:R-:W-:Y:S02]  /*b1f0*/  ELECT P6, UR62, PT ;  /* 0x00000000003e782f */ /* 0x000fe400038c0000 */
[----:B------:R-:W-:Y:S01]  /*b200*/  MOV R14, UR62 ;  /* 0x0000003e000e7c02 */ /* 0x000fe20008000f00 */
[----:B-----5:R-:W-:Y:S10]  /*b210*/  ENDCOLLECTIVE ;  /* 0x000000000000791b */ /* 0x020ff40003800000 */
.L_x_314:
[----:B------:R-:W-:Y:S05]  /*b220*/  BSYNC B1 ;  /* 0x0000000000017941 */ /* 0x000fea0003800000 */
.L_x_313:
[----:B------:R-:W-:Y:S05]  /*b230*/  BRA `(.L_x_315) ;  /* 0xfffffff000287947 */ /* 0x000fea000383ffff */
.L_x_295:
[----:B0-----:R0:W1:Y:S02]  /*b240*/  SYNCS.PHASECHK.TRANS64.TRYWAIT P1, [R10+URZ+0x18], R5 ;  /* 0x000018050a0075a7 */ /* 0x001064000802017f */
[----:B-1----:R-:W-:Y:S05]  /*b250*/  @!P1 NANOSLEEP.SYNCS 0x989680 ;  /* 0x009896800000995d */ /* 0x002fea0003900000 */
[----:B------:R-:W1:Y:S02]  /*b260*/  @!P1 SYNCS.PHASECHK.TRANS64 P1, [R10+URZ+0x18], R5 ;  /* 0x000018050a0095a7 */ /* 0x000e64000802007f */
[----:B-1----:R-:W-:Y:S05]  /*b270*/  @!P1 BRA `(.L_x_295) ;  /* 0xfffffffc00f09947 */ /* 0x002fea000383ffff */
[----:B------:R-:W-:Y:S05]  /*b280*/  BRA `(.L_x_316) ;  /* 0xfffffff0005c7947 */ /* 0x000fea000383ffff */
.L_x_304:
[----:B------:R-:W-:Y:S01]  /*b290*/  BSSY B0, `(.L_x_317) ;  /* 0x0000006000007945 */ /* 0x000fe20003800000 */
[----:B------:R-:W-:-:S07]  /*b2a0*/  IMAD.MOV.U32 R15, RZ, RZ, -0x1 ;  /* 0xffffffffff0f7424 */ /* 0x000fce00078e00ff */
[----:B-----5:R-:W-:Y:S05]  /*b2b0*/  WARPSYNC.COLLECTIVE R15, `(.L_x_318) ;  /* 0x000000000f0c7348 */ /* 0x020fea0003c00000 */
[----:B------:R-:W-:Y:S02]  /*b2c0*/  ELECT P6, UR62, PT ;  /* 0x00000000003e782f */ /* 0x000fe400038c0000 */
[----:B------:R-:W-:Y:S01]  /*b2d0*/  MOV R14, UR62 ;  /* 0x0000003e000e7c02 */ /* 0x000fe20008000f00 */
[----:B-----5:R-:W-:Y:S10]  /*b2e0*/  ENDCOLLECTIVE ;  /* 0x000000000000791b */ /* 0x020ff40003800000 */
.L_x_318:
[----:B------:R-:W-:Y:S05]  /*b2f0*/  BSYNC B0 ;  /* 0x0000000000007941 */ /* 0x000fea0003800000 */
.L_x_317:
[----:B------:R-:W-:Y:S05]  /*b300*/  BRA `(.L_x_319) ;  /* 0xfffffff800c87947 */ /* 0x000fea000383ffff */
.L_x_308:
[----:B0-----:R0:W1:Y:S02]  /*b310*/  SYNCS.PHASECHK.TRANS64.TRYWAIT P0, [R9+URZ], R4 ;  /* 0x00000004090075a7 */ /* 0x001064000800017f */
[----:B-1----:R-:W-:Y:S05]  /*b320*/  @!P0 NANOSLEEP.SYNCS 0x989680 ;  /* 0x009896800000895d */ /* 0x002fea0003900000 */
[----:B------:R-:W1:Y:S02]  /*b330*/  @!P0 SYNCS.PHASECHK.TRANS64 P0, [R9+URZ], R4 ;  /* 0x00000004090085a7 */ /* 0x000e64000800007f */
[----:B-1----:R-:W-:Y:S05]  /*b340*/  @!P0 BRA `(.L_x_308) ;  /* 0xfffffffc00f08947 */ /* 0x002fea000383ffff */
[----:B------:R-:W-:Y:S05]  /*b350*/  BRA `(.L_x_320) ;  /* 0xfffffffc00087947 */ /* 0x000fea000383ffff */
.L_x_309:
[----:B0-----:R0:W1:Y:S02]  /*b360*/  SYNCS.PHASECHK.TRANS64.TRYWAIT P0, [R6+URZ], R5 ;  /* 0x00000005060075a7 */ /* 0x001064000800017f */
[----:B-1----:R-:W-:Y:S05]  /*b370*/  @!P0 NANOSLEEP.SYNCS 0x989680 ;  /* 0x009896800000895d */ /* 0x002fea0003900000 */
[----:B------:R-:W1:Y:S02]  /*b380*/  @!P0 SYNCS.PHASECHK.TRANS64 P0, [R6+URZ], R5 ;  /* 0x00000005060085a7 */ /* 0x000e64000800007f */
[----:B-1----:R-:W-:Y:S05]  /*b390*/  @!P0 BRA `(.L_x_309) ;  /* 0xfffffffc00f08947 */ /* 0x002fea000383ffff */
[----:B------:R-:W-:Y:S05]  /*b3a0*/  BRA `(.L_x_321) ;  /* 0xfffffffc00107947 */ /* 0x000fea000383ffff */
.L_x_322:
[----:B------:R-:W-:-:S00]  /*b3b0*/  BRA `(.L_x_322) ;  /* 0xfffffffc00fc7947 */ /* 0x000fc0000383ffff */
[----:B------:R-:W-:-:S00]  /*b3c0*/  NOP ;  /* 0x0000000000007918 */ /* 0x000fc00000000000 */
        /* <DEDUP_REMOVED lines=11> */
.L_x_323:


//--------------------- .nv.global.init           --------------------------
	.section	.nv.global.init,"aw",@progbits
.nv.global.init:
	.type		$str$22,@object
	.size		$str$22,($str$23 - $str$22)
$str$22:
        /*0000*/ 	.byte	0x6b, 0x5f, 0x74, 0x69, 0x6c, 0x65, 0x5f, 0x63, 0x6f, 0x75, 0x6e, 0x74, 0x20, 0x3e, 0x3d, 0x20
        /*0010*/ 	.byte	0x31, 0x00
	.type		$str$23,@object
	.size		$str$23,(__unnamed_1 - $str$23)
$str$23:
        /*0012*/ 	.byte	0x2f, 0x74, 0x6d, 0x70, 0x2f, 0x63, 0x75, 0x74, 0x6c, 0x61, 0x73, 0x73, 0x5f, 0x73, 0x77, 0x65
        /*0022*/ 	.byte	0x65, 0x70, 0x5f, 0x73, 0x72, 0x63, 0x2f, 0x69, 0x6e, 0x63, 0x6c, 0x75, 0x64, 0x65, 0x2f, 0x63
        /*0032*/ 	.byte	0x75, 0x74, 0x6c, 0x61, 0x73, 0x73, 0x2f, 0x67, 0x65, 0x6d, 0x6d, 0x2f, 0x63, 0x6f, 0x6c, 0x6c
        /*0042*/ 	.byte	0x65, 0x63, 0x74, 0x69, 0x76, 0x65, 0x2f, 0x73, 0x6d, 0x39, 0x30, 0x5f, 0x6d, 0x6d, 0x61, 0x5f
        /*0052*/ 	.byte	0x74, 0x6d, 0x61, 0x5f, 0x67, 0x6d, 0x6d, 0x61, 0x5f, 0x73, 0x73, 0x5f, 0x77, 0x61, 0x72, 0x70
        /*0062*/ 	.byte	0x73, 0x70, 0x65, 0x63, 0x69, 0x61, 0x6c, 0x69, 0x7a, 0x65, 0x64, 0x2e, 0x68, 0x70, 0x70, 0x00
	.type		__unnamed_1,@object
	.size		__unnamed_1,(.L_0 - __unnamed_1)
__unnamed_1:
        /*0072*/ 	.byte	0x76, 0x6f, 0x69, 0x64, 0x20, 0x63, 0x75, 0x74, 0x6c, 0x61, 0x73, 0x73, 0x3a, 0x3a, 0x67, 0x65
        /* <DEDUP_REMOVED lines=179> */
        /*0bb2*/ 	.byte	0x65, 0x6e, 0x74, 0x69, 0x74, 0x79, 0x5d, 0x00
.L_0:


//--------------------- .nv.shared._ZN7cutlass13device_kernelINS_4gemm6kernel13GemmUniversalIN4cute5tupleIJiiiiEEENS1_10collective13CollectiveMmaINS1_34MainloopSm90TmaGmmaWarpSpecializedILi3ENS5_IJNS4_1CILi1EEESB_SB_EEENS1_32KernelTmaWarpSpecializedPingpongEEENS5_IJNSA_ILi64EEENSA_ILi256EEENSA_ILi32EEEEEENS_6half_tENS5_IJlSB_lEEESJ_SK_NS4_8TiledMMAINS4_8MMA_AtomIJNS4_4SM904GMMA26MMA_64x256x16_F32F16F16_SSILNSO_5MajorE0ELSQ_0ELNSO_7ScaleInE1ELSR_1EEEEEENS4_6LayoutISC_NS5_IJNSA_ILi0EEESV_SV_EEEEENS5_IJNS4_10UnderscoreESY_SY_EEEEENS4_13SM90_TMA_LOADENS4_14ComposedLayoutINS4_7SwizzleILi2ELi4ELi3EEENS4_18smem_ptr_flag_bitsILi16EEENSU_INS5_IJNSA_ILi8EEESH_EEENS5_IJSH_SB_EEEEEEEvNS4_8identityES11_S1B_vS1C_EENS_8epilogue10collective6detail29Sm90TmaWarpSpecializedAdapterINS1F_15DefaultEpilogueISJ_SK_SK_NS1E_6thread17LinearCombinationISJ_Li1EffLNS1J_9ScaleType4KindE0ELNS_15FloatRoundStyleE2ESJ_EENS1_15EpilogueDefaultEEEEEvvEEEEvNT_6ParamsE --------------------------
	.section	.nv.shared._ZN7cutlass13device_kernelINS_4gemm6kernel13GemmUniversalIN4cute5tupleIJiiiiEEENS1_10collective13CollectiveMmaINS1_34MainloopSm90TmaGmmaWarpSpecializedILi3ENS5_IJNS4_1CILi1EEESB_SB_EEENS1_32KernelTmaWarpSpecializedPingpongEEENS5_IJNSA_ILi64EEENSA_ILi256EEENSA_ILi32EEEEEENS_6half_tENS5_IJlSB_lEEESJ_SK_NS4_8TiledMMAINS4_8MMA_AtomIJNS4_4SM904GMMA26MMA_64x256x16_F32F16F16_SSILNSO_5MajorE0ELSQ_0ELNSO_7ScaleInE1ELSR_1EEEEEENS4_6LayoutISC_NS5_IJNSA_ILi0EEESV_SV_EEEEENS5_IJNS4_10UnderscoreESY_SY_EEEEENS4_13SM90_TMA_LOADENS4_14ComposedLayoutINS4_7SwizzleILi2ELi4ELi3EEENS4_18smem_ptr_flag_bitsILi16EEENSU_INS5_IJNSA_ILi8EEESH_EEENS5_IJSH_SB_EEEEEEEvNS4_8identityES11_S1B_vS1C_EENS_8epilogue10collective6detail29Sm90TmaWarpSpecializedAdapterINS1F_15DefaultEpilogueISJ_SK_SK_NS1E_6thread17LinearCombinationISJ_Li1EffLNS1J_9ScaleType4KindE0ELNS_15FloatRoundStyleE2ESJ_EENS1_15EpilogueDefaultEEEEEvvEEEEvNT_6ParamsE,"aw",@nobits
	.sectionflags	@""
	.align	16
	.zero		1024


//--------------------- .nv.shared.reserved.0     --------------------------
	.section	.nv.shared.reserved.0,"aw",@nobits
	.weak		__nv_reservedSMEM_offset_0_alias
	.size		__nv_reservedSMEM_offset_0_alias, 0, 0
	.other		__nv_reservedSMEM_offset_0_alias,@"STO_CUDA_RESERVED_SHARED STV_DEFAULT"
__nv_reservedSMEM_offset_0_alias:
	.zero		0


//--------------------- .nv.global                --------------------------
	.section	.nv.global,"aw",@nobits
.nv.global:
	.type		_ZN40_INTERNAL_2958d089_4_k_cu_38b5ced9_263494cute1_E,@object
	.size		_ZN40_INTERNAL_2958d089_4_k_cu_38b5ced9_263494cute1_E,(_ZN40_INTERNAL_2958d089_4_k_cu_38b5ced9_263494cuda3std3__45__cpo6cbeginE - _ZN40_INTERNAL_2958d089_4_k_cu_38b5ced9_263494cute1_E)
_ZN40_INTERNAL_2958d089_4_k_cu_38b5ced9_263494cute1_E:
	.zero		1
	.type		_ZN40_INTERNAL_2958d089_4_k_cu_38b5ced9_263494cuda3std3__45__cpo6cbeginE,@object
	.size		_ZN40_INTERNAL_2958d089_4_k_cu_38b5ced9_263494cuda3std3__45__cpo6cbeginE,(_ZN40_INTERNAL_2958d089_4_k_cu_38b5ced9_263494cuda3std3__48in_placeE - _ZN40_INTERNAL_2958d089_4_k_cu_38b5ced9_263494cuda3std3__45__cpo6cbeginE)
_ZN40_INTERNAL_2958d089_4_k_cu_38b5ced9_263494cuda3std3__45__cpo6cbeginE:
	.zero		1
	.type		_ZN40_INTERNAL_2958d089_4_k_cu_38b5ced9_263494cuda3std3__48in_placeE,@object
	.size		_ZN40_INTERNAL_2958d089_4_k_cu_38b5ced9_263494cuda3std3__48in_placeE,(_ZN40_INTERNAL_2958d089_4_k_cu_38b5ced9_263494cuda3std6ranges3__45__cpo9iter_moveE - _ZN40_INTERNAL_2958d089_4_k_cu_38b5ced9_263494cuda3std3__48in_placeE)
_ZN40_INTERNAL_2958d089_4_k_cu_38b5ced9_263494cuda3std3__48in_placeE:
	.zero		1
	.type		_ZN40_INTERNAL_2958d089_4_k_cu_38b5ced9_263494cuda3std6ranges3__45__cpo9iter_moveE,@object
	.size		_ZN40_INTERNAL_2958d089_4_k_cu_38b5ced9_263494cuda3std6ranges3__45__cpo9iter_moveE,(_ZN40_INTERNAL_2958d089_4_k_cu_38b5ced9_263494cuda3std3__45__cpo5beginE - _ZN40_INTERNAL_2958d089_4_k_cu_38b5ced9_263494cuda3std6ranges3__45__cpo9iter_moveE)
_ZN40_INTERNAL_2958d089_4_k_cu_38b5ced9_263494cuda3std6ranges3__45__cpo9iter_moveE:
	.zero		1
	.type		_ZN40_INTERNAL_2958d089_4_k_cu_38b5ced9_263494cuda3std3__45__cpo5beginE,@object
	.size		_ZN40_INTERNAL_2958d089_4_k_cu_38b5ced9_263494cuda3std3__45__cpo5beginE,(_ZN40_INTERNAL_2958d089_4_k_cu_38b5ced9_263494cuda3std3__442_GLOBAL__N__2958d089_4_k_cu_38b5ced9_263496ignoreE - _ZN40_INTERNAL_2958d089_4_k_cu_38b5ced9_263494cuda3std3__45__cpo5beginE)
_ZN40_INTERNAL_2958d089_4_k_cu_38b5ced9_263494cuda3std3__45__cpo5beginE:
	.zero		1
	.type		_ZN40_INTERNAL_2958d089_4_k_cu_38b5ced9_263494cuda3std3__442_GLOBAL__N__2958d089_4_k_cu_38b5ced9_263496ignoreE,@object
	.size		_ZN40_INTERNAL_2958d089_4_k_cu_38b5ced9_263494cuda3std3__442_GLOBAL__N__2958d089_4_k_cu_38b5ced9_263496ignoreE,(_ZN40_INTERNAL_2958d089_4_k_cu_38b5ced9_263494cute7productE - _ZN40_INTERNAL_2958d089_4_k_cu_38b5ced9_263494cuda3std3__442_GLOBAL__N__2958d089_4_k_cu_38b5ced9_263496ignoreE)
_ZN40_INTERNAL_2958d089_4_k_cu_38b5ced9_263494cuda3std3__442_GLOBAL__N__2958d089_4_k_cu_38b5ced9_263496ignoreE:
	.zero		1
	.type		_ZN40_INTERNAL_2958d089_4_k_cu_38b5ced9_263494cute7productE,@object
	.size		_ZN40_INTERNAL_2958d089_4_k_cu_38b5ced9_263494cute7productE,(_ZN40_INTERNAL_2958d089_4_k_cu_38b5ced9_263494cuda3std3__45__cpo3endE - _ZN40_INTERNAL_2958d089_4_k_cu_38b5ced9_263494cute7productE)
_ZN40_INTERNAL_2958d089_4_k_cu_38b5ced9_263494cute7productE:
	.zero		1
	.type		_ZN40_INTERNAL_2958d089_4_k_cu_38b5ced9_263494cuda3std3__45__cpo3endE,@object
	.size		_ZN40_INTERNAL_2958d089_4_k_cu_38b5ced9_263494cuda3std3__45__cpo3endE,(_ZN40_INTERNAL_2958d089_4_k_cu_38b5ced9_263494cuda3std3__419piecewise_constructE - _ZN40_INTERNAL_2958d089_4_k_cu_38b5ced9_263494cuda3std3__45__cpo3endE)
_ZN40_INTERNAL_2958d089_4_k_cu_38b5ced9_263494cuda3std3__45__cpo3endE:
	.zero		1
	.type		_ZN40_INTERNAL_2958d089_4_k_cu_38b5ced9_263494cuda3std3__419piecewise_constructE,@object
	.size		_ZN40_INTERNAL_2958d089_4_k_cu_38b5ced9_263494cuda3std3__419piecewise_constructE,(_ZN40_INTERNAL_2958d089_4_k_cu_38b5ced9_263494cuda3std3__45__cpo4cendE - _ZN40_INTERNAL_2958d089_4_k_cu_38b5ced9_263494cuda3std3__419piecewise_constructE)
_ZN40_INTERNAL_2958d089_4_k_cu_38b5ced9_263494cuda3std3__419piecewise_constructE:
	.zero		1
	.type		_ZN40_INTERNAL_2958d089_4_k_cu_38b5ced9_263494cuda3std3__45__cpo4cendE,@object
	.size		_ZN40_INTERNAL_2958d089_4_k_cu_38b5ced9_263494cuda3std3__45__cpo4cendE,(_ZN40_INTERNAL_2958d089_4_k_cu_38b5ced9_263494cuda3std6ranges3__45__cpo4swapE - _ZN40_INTERNAL_2958d089_4_k_cu_38b5ced9_263494cuda3std3__45__cpo4cendE)
_ZN40_INTERNAL_2958d089_4_k_cu_38b5ced9_263494cuda3std3__45__cpo4cendE:
	.zero		1
	.type		_ZN40_INTERNAL_2958d089_4_k_cu_38b5ced9_263494cuda3std6ranges3__45__cpo4swapE,@object
	.size		_ZN40_INTERNAL_2958d089_4_k_cu_38b5ced9_263494cuda3std6ranges3__45__cpo4swapE,(.L_8 - _ZN40_INTERNAL_2958d089_4_k_cu_38b5ced9_263494cuda3std6ranges3__45__cpo4swapE)
_ZN40_INTERNAL_2958d089_4_k_cu_38b5ced9_263494cuda3std6ranges3__45__cpo4swapE:
	.zero		1
.L_8:


//--------------------- .nv.constant0._ZN7cutlass13device_kernelINS_4gemm6kernel13GemmUniversalIN4cute5tupleIJiiiiEEENS1_10collective13CollectiveMmaINS1_34MainloopSm90TmaGmmaWarpSpecializedILi3ENS5_IJNS4_1CILi1EEESB_SB_EEENS1_32KernelTmaWarpSpecializedPingpongEEENS5_IJNSA_ILi64EEENSA_ILi256EEENSA_ILi32EEEEEENS_6half_tENS5_IJlSB_lEEESJ_SK_NS4_8TiledMMAINS4_8MMA_AtomIJNS4_4SM904GMMA26MMA_64x256x16_F32F16F16_SSILNSO_5MajorE0ELSQ_0ELNSO_7ScaleInE1ELSR_1EEEEEENS4_6LayoutISC_NS5_IJNSA_ILi0EEESV_SV_EEEEENS5_IJNS4_10UnderscoreESY_SY_EEEEENS4_13SM90_TMA_LOADENS4_14ComposedLayoutINS4_7SwizzleILi2ELi4ELi3EEENS4_18smem_ptr_flag_bitsILi16EEENSU_INS5_IJNSA_ILi8EEESH_EEENS5_IJSH_SB_EEEEEEEvNS4_8identityES11_S1B_vS1C_EENS_8epilogue10collective6detail29Sm90TmaWarpSpecializedAdapterINS1F_15DefaultEpilogueISJ_SK_SK_NS1E_6thread17LinearCombinationISJ_Li1EffLNS1J_9ScaleType4KindE0ELNS_15FloatRoundStyleE2ESJ_EENS1_15EpilogueDefaultEEEEEvvEEEEvNT_6ParamsE --------------------------
	.section	.nv.constant0._ZN7cutlass13device_kernelINS_4gemm6kernel13GemmUniversalIN4cute5tupleIJiiiiEEENS1_10collective13CollectiveMmaINS1_34MainloopSm90TmaGmmaWarpSpecializedILi3ENS5_IJNS4_1CILi1EEESB_SB_EEENS1_32KernelTmaWarpSpecializedPingpongEEENS5_IJNSA_ILi64EEENSA_ILi256EEENSA_ILi32EEEEEENS_6half_tENS5_IJlSB_lEEESJ_SK_NS4_8TiledMMAINS4_8MMA_AtomIJNS4_4SM904GMMA26MMA_64x256x16_F32F16F16_SSILNSO_5MajorE0ELSQ_0ELNSO_7ScaleInE1ELSR_1EEEEEENS4_6LayoutISC_NS5_IJNSA_ILi0EEESV_SV_EEEEENS5_IJNS4_10UnderscoreESY_SY_EEEEENS4_13SM90_TMA_LOADENS4_14ComposedLayoutINS4_7SwizzleILi2ELi4ELi3EEENS4_18smem_ptr_flag_bitsILi16EEENSU_INS5_IJNSA_ILi8EEESH_EEENS5_IJSH_SB_EEEEEEEvNS4_8identityES11_S1B_vS1C_EENS_8epilogue10collective6detail29Sm90TmaWarpSpecializedAdapterINS1F_15DefaultEpilogueISJ_SK_SK_NS1E_6thread17LinearCombinationISJ_Li1EffLNS1J_9ScaleType4KindE0ELNS_15FloatRoundStyleE2ESJ_EENS1_15EpilogueDefaultEEEEEvvEEEEvNT_6ParamsE,"a",@progbits
	.sectionflags	@""
	.align	4
.nv.constant0._ZN7cutlass13device_kernelINS_4gemm6kernel13GemmUniversalIN4cute5tupleIJiiiiEEENS1_10collective13CollectiveMmaINS1_34MainloopSm90TmaGmmaWarpSpecializedILi3ENS5_IJNS4_1CILi1EEESB_SB_EEENS1_32KernelTmaWarpSpecializedPingpongEEENS5_IJNSA_ILi64EEENSA_ILi256EEENSA_ILi32EEEEEENS_6half_tENS5_IJlSB_lEEESJ_SK_NS4_8TiledMMAINS4_8MMA_AtomIJNS4_4SM904GMMA26MMA_64x256x16_F32F16F16_SSILNSO_5MajorE0ELSQ_0ELNSO_7ScaleInE1ELSR_1EEEEEENS4_6LayoutISC_NS5_IJNSA_ILi0EEESV_SV_EEEEENS5_IJNS4_10UnderscoreESY_SY_EEEEENS4_13SM90_TMA_LOADENS4_14ComposedLayoutINS4_7SwizzleILi2ELi4ELi3EEENS4_18smem_ptr_flag_bitsILi16EEENSU_INS5_IJNSA_ILi8EEESH_EEENS5_IJSH_SB_EEEEEEEvNS4_8identityES11_S1B_vS1C_EENS_8epilogue10collective6detail29Sm90TmaWarpSpecializedAdapterINS1F_15DefaultEpilogueISJ_SK_SK_NS1E_6thread17LinearCombinationISJ_Li1EffLNS1J_9ScaleType4KindE0ELNS_15FloatRoundStyleE2ESJ_EENS1_15EpilogueDefaultEEEEEvvEEEEvNT_6ParamsE:
	.zero		1664


//--------------------- SYMBOLS --------------------------

	.type		.nv.reservedSmem.offset0,@object
	.size		.nv.reservedSmem.offset0,0x4
	.type		__assertfail,@function
